//
// Generated by NVIDIA NVVM Compiler
//
// Compiler Build ID: CL-36424714
// Cuda compilation tools, release 13.0, V13.0.88
// Based on NVVM 20.0.0
//

.version 9.0
.target sm_100
.address_size 64

	// .globl	kernel_Correlation_rearrange
// _ZZ31kernel_Correlation_updateOutputE3sum has been demoted
.extern .shared .align 16 .b8 patch_data_char[];

.visible .entry kernel_Correlation_rearrange(
	.param .u32 kernel_Correlation_rearrange_param_0,
	.param .u32 kernel_Correlation_rearrange_param_1,
	.param .u32 kernel_Correlation_rearrange_param_2,
	.param .u32 kernel_Correlation_rearrange_param_3,
	.param .u64 .ptr .align 1 kernel_Correlation_rearrange_param_4,
	.param .u64 .ptr .align 1 kernel_Correlation_rearrange_param_5
)
{
	.reg .pred 	%p<2>;
	.reg .b32 	%r<25>;
	.reg .b32 	%f<2>;
	.reg .b64 	%rd<9>;

	ld.param.u32 	%r3, [kernel_Correlation_rearrange_param_0];
	ld.param.u32 	%r4, [kernel_Correlation_rearrange_param_1];
	ld.param.u32 	%r5, [kernel_Correlation_rearrange_param_2];
	ld.param.u32 	%r6, [kernel_Correlation_rearrange_param_3];
	ld.param.u64 	%rd1, [kernel_Correlation_rearrange_param_4];
	ld.param.u64 	%rd2, [kernel_Correlation_rearrange_param_5];
	mul.lo.s32 	%r1, %r4, %r3;
	mov.u32 	%r7, %ctaid.x;
	mov.u32 	%r8, %ntid.x;
	mov.u32 	%r9, %tid.x;
	mad.lo.s32 	%r2, %r7, %r8, %r9;
	setp.ge.s32 	%p1, %r2, %r1;
	@%p1 bra 	$L__BB0_2;
	shl.b32 	%r10, %r6, 1;
	cvta.to.global.u64 	%rd3, %rd1;
	cvta.to.global.u64 	%rd4, %rd2;
	mov.u32 	%r11, %ctaid.y;
	mov.u32 	%r12, %ctaid.z;
	mad.lo.s32 	%r13, %r5, %r12, %r11;
	mad.lo.s32 	%r14, %r13, %r1, %r2;
	mul.wide.s32 	%rd5, %r14, 4;
	add.s64 	%rd6, %rd3, %rd5;
	ld.global.f32 	%f1, [%rd6];
	bar.sync 	0;
	div.s32 	%r15, %r2, %r3;
	mul.lo.s32 	%r16, %r15, %r3;
	sub.s32 	%r17, %r2, %r16;
	add.s32 	%r18, %r10, %r4;
	mad.lo.s32 	%r19, %r18, %r12, %r6;
	add.s32 	%r20, %r19, %r15;
	add.s32 	%r21, %r10, %r3;
	add.s32 	%r22, %r17, %r6;
	mad.lo.s32 	%r23, %r20, %r21, %r22;
	mad.lo.s32 	%r24, %r23, %r5, %r11;
	mul.wide.s32 	%rd7, %r24, 4;
	add.s64 	%rd8, %rd4, %rd7;
	st.global.f32 	[%rd8], %f1;
$L__BB0_2:
	ret;

}
	// .globl	kernel_Correlation_updateOutput
.visible .entry kernel_Correlation_updateOutput(
	.param .u32 kernel_Correlation_updateOutput_param_0,
	.param .u32 kernel_Correlation_updateOutput_param_1,
	.param .u32 kernel_Correlation_updateOutput_param_2,
	.param .u32 kernel_Correlation_updateOutput_param_3,
	.param .u32 kernel_Correlation_updateOutput_param_4,
	.param .u32 kernel_Correlation_updateOutput_param_5,
	.param .u32 kernel_Correlation_updateOutput_param_6,
	.param .u32 kernel_Correlation_updateOutput_param_7,
	.param .u64 .ptr .align 1 kernel_Correlation_updateOutput_param_8,
	.param .u64 .ptr .align 1 kernel_Correlation_updateOutput_param_9,
	.param .u64 .ptr .align 1 kernel_Correlation_updateOutput_param_10
)
{
	.reg .pred 	%p<21>;
	.reg .b32 	%r<153>;
	.reg .b32 	%f<187>;
	.reg .b64 	%rd<21>;
	// demoted variable
	.shared .align 4 .b8 _ZZ31kernel_Correlation_updateOutputE3sum[128];
	ld.param.u32 	%r67, [kernel_Correlation_updateOutput_param_0];
	ld.param.u32 	%r68, [kernel_Correlation_updateOutput_param_1];
	ld.param.u32 	%r64, [kernel_Correlation_updateOutput_param_2];
	ld.param.u32 	%r69, [kernel_Correlation_updateOutput_param_3];
	ld.param.u32 	%r65, [kernel_Correlation_updateOutput_param_4];
	ld.param.u32 	%r70, [kernel_Correlation_updateOutput_param_5];
	ld.param.u32 	%r71, [kernel_Correlation_updateOutput_param_6];
	ld.param.u32 	%r66, [kernel_Correlation_updateOutput_param_7];
	ld.param.u64 	%rd5, [kernel_Correlation_updateOutput_param_8];
	ld.param.u64 	%rd7, [kernel_Correlation_updateOutput_param_9];
	cvta.to.global.u64 	%rd1, %rd7;
	mul.lo.s32 	%r72, %r71, 50000;
	add.s32 	%r73, %r65, -1;
	shr.u32 	%r74, %r73, 31;
	add.s32 	%r75, %r73, %r74;
	shr.u32 	%r76, %r75, 1;
	div.s32 	%r1, %r70, %r66;
	shl.b32 	%r77, %r1, 1;
	or.b32  	%r2, %r77, 1;
	add.s32 	%r78, %r76, %r70;
	shl.b32 	%r79, %r69, 1;
	add.s32 	%r3, %r79, %r67;
	add.s32 	%r4, %r79, %r68;
	mad.lo.s32 	%r80, %r77, %r77, %r77;
	add.s32 	%r5, %r80, %r2;
	add.s32 	%r81, %r3, %r72;
	shl.b32 	%r82, %r78, 1;
	not.b32 	%r83, %r82;
	add.s32 	%r84, %r83, %r81;
	div.s32 	%r85, %r84, %r71;
	add.s32 	%r6, %r85, -49999;
	add.s32 	%r86, %r4, %r72;
	add.s32 	%r87, %r83, %r86;
	div.s32 	%r7, %r87, %r71;
	mov.u32 	%r8, %ctaid.x;
	mad.lo.s32 	%r9, %r71, %r8, %r70;
	mov.u32 	%r10, %ctaid.y;
	mad.lo.s32 	%r11, %r71, %r10, %r70;
	mov.u32 	%r12, %ctaid.z;
	mov.u32 	%r13, %tid.x;
	setp.lt.s32 	%p1, %r65, 1;
	@%p1 bra 	$L__BB1_8;
	mad.lo.s32 	%r14, %r4, %r12, %r11;
	cvta.to.global.u64 	%rd2, %rd5;
	mov.b32 	%r140, 0;
$L__BB1_2:
	mul.lo.s32 	%r16, %r140, %r65;
	add.s32 	%r90, %r14, %r140;
	mad.lo.s32 	%r17, %r90, %r3, %r9;
	mov.b32 	%r141, 0;
$L__BB1_3:
	setp.ge.s32 	%p2, %r13, %r64;
	@%p2 bra 	$L__BB1_6;
	add.s32 	%r91, %r17, %r141;
	mul.lo.s32 	%r19, %r91, %r64;
	add.s32 	%r92, %r141, %r16;
	mul.lo.s32 	%r20, %r92, %r64;
	mov.u32 	%r142, %r13;
$L__BB1_5:
	add.s32 	%r93, %r142, %r19;
	add.s32 	%r94, %r142, %r20;
	mul.wide.s32 	%rd8, %r93, 4;
	add.s64 	%rd9, %rd2, %rd8;
	ld.global.f32 	%f19, [%rd9];
	shl.b32 	%r95, %r94, 2;
	mov.u32 	%r96, patch_data_char;
	add.s32 	%r97, %r96, %r95;
	st.shared.f32 	[%r97], %f19;
	add.s32 	%r142, %r142, 32;
	setp.lt.s32 	%p3, %r142, %r64;
	@%p3 bra 	$L__BB1_5;
$L__BB1_6:
	add.s32 	%r141, %r141, 1;
	setp.ne.s32 	%p4, %r141, %r65;
	@%p4 bra 	$L__BB1_3;
	add.s32 	%r140, %r140, 1;
	setp.ne.s32 	%p5, %r140, %r65;
	@%p5 bra 	$L__BB1_2;
$L__BB1_8:
	bar.sync 	0;
	shl.b32 	%r99, %r13, 2;
	mov.u32 	%r100, _ZZ31kernel_Correlation_updateOutputE3sum;
	add.s32 	%r25, %r100, %r99;
	mad.lo.s32 	%r26, %r4, %r12, %r11;
	mul.lo.s32 	%r101, %r65, %r64;
	mul.lo.s32 	%r102, %r101, %r65;
	cvt.rn.f32.s32 	%f1, %r102;
	mul.lo.s32 	%r27, %r5, %r12;
	not.b32 	%r103, %r13;
	add.s32 	%r28, %r64, %r103;
	shr.u32 	%r104, %r28, 5;
	add.s32 	%r105, %r104, 1;
	and.b32  	%r29, %r105, 15;
	add.s32 	%r30, %r29, -1;
	and.b32  	%r31, %r105, 7;
	add.s32 	%r32, %r31, -1;
	and.b32  	%r33, %r105, 3;
	and.b32  	%r106, %r105, 268435440;
	neg.s32 	%r34, %r106;
	add.s64 	%rd3, %rd1, 1024;
	add.s32 	%r35, %r7, -49999;
	mov.b32 	%r143, 0;
$L__BB1_9:
	setp.lt.s32 	%p6, %r65, 1;
	mov.b32 	%r107, 0;
	st.shared.u32 	[%r25], %r107;
	@%p6 bra 	$L__BB1_29;
	div.s32 	%r109, %r143, %r2;
	mul.lo.s32 	%r110, %r109, %r2;
	sub.s32 	%r111, %r143, %r110;
	sub.s32 	%r112, %r111, %r1;
	mad.lo.s32 	%r37, %r112, %r66, %r9;
	sub.s32 	%r113, %r109, %r1;
	mad.lo.s32 	%r38, %r113, %r66, %r26;
	mov.b32 	%r144, 0;
	mov.f32 	%f185, 0f00000000;
$L__BB1_11:
	mul.lo.s32 	%r40, %r144, %r65;
	add.s32 	%r115, %r38, %r144;
	mad.lo.s32 	%r41, %r115, %r3, %r37;
	mov.b32 	%r145, 0;
$L__BB1_12:
	setp.ge.s32 	%p7, %r13, %r64;
	add.s32 	%r116, %r145, %r40;
	mul.lo.s32 	%r43, %r116, %r64;
	@%p7 bra 	$L__BB1_27;
	setp.lt.u32 	%p8, %r28, 480;
	add.s32 	%r117, %r41, %r145;
	mul.lo.s32 	%r44, %r117, %r64;
	mov.u32 	%r150, %r13;
	@%p8 bra 	$L__BB1_16;
	add.s32 	%r118, %r13, %r43;
	shl.b32 	%r119, %r118, 2;
	mov.u32 	%r120, patch_data_char;
	add.s32 	%r121, %r120, %r119;
	add.s32 	%r147, %r121, 1024;
	add.s32 	%r146, %r13, %r44;
	mov.u32 	%r148, %r34;
	mov.u32 	%r150, %r13;
$L__BB1_15:
	.pragma "nounroll";
	mul.wide.s32 	%rd10, %r146, 4;
	add.s64 	%rd11, %rd3, %rd10;
	ld.shared.f32 	%f22, [%r147+-1024];
	ld.global.f32 	%f23, [%rd11+-1024];
	fma.rn.f32 	%f24, %f22, %f23, %f185;
	ld.shared.f32 	%f25, [%r147+-896];
	ld.global.f32 	%f26, [%rd11+-896];
	fma.rn.f32 	%f27, %f25, %f26, %f24;
	ld.shared.f32 	%f28, [%r147+-768];
	ld.global.f32 	%f29, [%rd11+-768];
	fma.rn.f32 	%f30, %f28, %f29, %f27;
	ld.shared.f32 	%f31, [%r147+-640];
	ld.global.f32 	%f32, [%rd11+-640];
	fma.rn.f32 	%f33, %f31, %f32, %f30;
	ld.shared.f32 	%f34, [%r147+-512];
	ld.global.f32 	%f35, [%rd11+-512];
	fma.rn.f32 	%f36, %f34, %f35, %f33;
	ld.shared.f32 	%f37, [%r147+-384];
	ld.global.f32 	%f38, [%rd11+-384];
	fma.rn.f32 	%f39, %f37, %f38, %f36;
	ld.shared.f32 	%f40, [%r147+-256];
	ld.global.f32 	%f41, [%rd11+-256];
	fma.rn.f32 	%f42, %f40, %f41, %f39;
	ld.shared.f32 	%f43, [%r147+-128];
	ld.global.f32 	%f44, [%rd11+-128];
	fma.rn.f32 	%f45, %f43, %f44, %f42;
	ld.shared.f32 	%f46, [%r147];
	ld.global.f32 	%f47, [%rd11];
	fma.rn.f32 	%f48, %f46, %f47, %f45;
	ld.shared.f32 	%f49, [%r147+128];
	ld.global.f32 	%f50, [%rd11+128];
	fma.rn.f32 	%f51, %f49, %f50, %f48;
	ld.shared.f32 	%f52, [%r147+256];
	ld.global.f32 	%f53, [%rd11+256];
	fma.rn.f32 	%f54, %f52, %f53, %f51;
	ld.shared.f32 	%f55, [%r147+384];
	ld.global.f32 	%f56, [%rd11+384];
	fma.rn.f32 	%f57, %f55, %f56, %f54;
	ld.shared.f32 	%f58, [%r147+512];
	ld.global.f32 	%f59, [%rd11+512];
	fma.rn.f32 	%f60, %f58, %f59, %f57;
	ld.shared.f32 	%f61, [%r147+640];
	ld.global.f32 	%f62, [%rd11+640];
	fma.rn.f32 	%f63, %f61, %f62, %f60;
	ld.shared.f32 	%f64, [%r147+768];
	ld.global.f32 	%f65, [%rd11+768];
	fma.rn.f32 	%f66, %f64, %f65, %f63;
	ld.shared.f32 	%f67, [%r147+896];
	ld.global.f32 	%f68, [%rd11+896];
	fma.rn.f32 	%f185, %f67, %f68, %f66;
	add.s32 	%r150, %r150, 512;
	add.s32 	%r148, %r148, 16;
	add.s32 	%r147, %r147, 2048;
	add.s32 	%r146, %r146, 512;
	setp.ne.s32 	%p9, %r148, 0;
	@%p9 bra 	$L__BB1_15;
$L__BB1_16:
	setp.eq.s32 	%p10, %r29, 0;
	@%p10 bra 	$L__BB1_26;
	setp.lt.u32 	%p11, %r30, 7;
	@%p11 bra 	$L__BB1_19;
	add.s32 	%r122, %r150, %r43;
	add.s32 	%r123, %r150, %r44;
	shl.b32 	%r124, %r122, 2;
	mov.u32 	%r125, patch_data_char;
	add.s32 	%r126, %r125, %r124;
	ld.shared.f32 	%f70, [%r126];
	mul.wide.s32 	%rd12, %r123, 4;
	add.s64 	%rd13, %rd1, %rd12;
	ld.global.f32 	%f71, [%rd13];
	fma.rn.f32 	%f72, %f70, %f71, %f185;
	ld.shared.f32 	%f73, [%r126+128];
	ld.global.f32 	%f74, [%rd13+128];
	fma.rn.f32 	%f75, %f73, %f74, %f72;
	ld.shared.f32 	%f76, [%r126+256];
	ld.global.f32 	%f77, [%rd13+256];
	fma.rn.f32 	%f78, %f76, %f77, %f75;
	ld.shared.f32 	%f79, [%r126+384];
	ld.global.f32 	%f80, [%rd13+384];
	fma.rn.f32 	%f81, %f79, %f80, %f78;
	ld.shared.f32 	%f82, [%r126+512];
	ld.global.f32 	%f83, [%rd13+512];
	fma.rn.f32 	%f84, %f82, %f83, %f81;
	ld.shared.f32 	%f85, [%r126+640];
	ld.global.f32 	%f86, [%rd13+640];
	fma.rn.f32 	%f87, %f85, %f86, %f84;
	ld.shared.f32 	%f88, [%r126+768];
	ld.global.f32 	%f89, [%rd13+768];
	fma.rn.f32 	%f90, %f88, %f89, %f87;
	ld.shared.f32 	%f91, [%r126+896];
	ld.global.f32 	%f92, [%rd13+896];
	fma.rn.f32 	%f185, %f91, %f92, %f90;
	add.s32 	%r150, %r150, 256;
$L__BB1_19:
	setp.eq.s32 	%p12, %r31, 0;
	@%p12 bra 	$L__BB1_26;
	setp.lt.u32 	%p13, %r32, 3;
	@%p13 bra 	$L__BB1_22;
	add.s32 	%r127, %r150, %r43;
	add.s32 	%r128, %r150, %r44;
	shl.b32 	%r129, %r127, 2;
	mov.u32 	%r130, patch_data_char;
	add.s32 	%r131, %r130, %r129;
	ld.shared.f32 	%f94, [%r131];
	mul.wide.s32 	%rd14, %r128, 4;
	add.s64 	%rd15, %rd1, %rd14;
	ld.global.f32 	%f95, [%rd15];
	fma.rn.f32 	%f96, %f94, %f95, %f185;
	ld.shared.f32 	%f97, [%r131+128];
	ld.global.f32 	%f98, [%rd15+128];
	fma.rn.f32 	%f99, %f97, %f98, %f96;
	ld.shared.f32 	%f100, [%r131+256];
	ld.global.f32 	%f101, [%rd15+256];
	fma.rn.f32 	%f102, %f100, %f101, %f99;
	ld.shared.f32 	%f103, [%r131+384];
	ld.global.f32 	%f104, [%rd15+384];
	fma.rn.f32 	%f185, %f103, %f104, %f102;
	add.s32 	%r150, %r150, 128;
$L__BB1_22:
	setp.eq.s32 	%p14, %r33, 0;
	@%p14 bra 	$L__BB1_26;
	setp.eq.s32 	%p15, %r33, 1;
	add.s32 	%r132, %r150, %r43;
	add.s32 	%r133, %r150, %r44;
	shl.b32 	%r134, %r132, 2;
	mov.u32 	%r135, patch_data_char;
	add.s32 	%r60, %r135, %r134;
	ld.shared.f32 	%f105, [%r60];
	mul.wide.s32 	%rd16, %r133, 4;
	add.s64 	%rd4, %rd1, %rd16;
	ld.global.f32 	%f106, [%rd4];
	fma.rn.f32 	%f185, %f105, %f106, %f185;
	@%p15 bra 	$L__BB1_26;
	setp.eq.s32 	%p16, %r33, 2;
	ld.shared.f32 	%f107, [%r60+128];
	ld.global.f32 	%f108, [%rd4+128];
	fma.rn.f32 	%f185, %f107, %f108, %f185;
	@%p16 bra 	$L__BB1_26;
	ld.shared.f32 	%f109, [%r60+256];
	ld.global.f32 	%f110, [%rd4+256];
	fma.rn.f32 	%f185, %f109, %f110, %f185;
$L__BB1_26:
	st.shared.f32 	[%r25], %f185;
$L__BB1_27:
	add.s32 	%r145, %r145, 1;
	setp.ne.s32 	%p17, %r145, %r65;
	@%p17 bra 	$L__BB1_12;
	add.s32 	%r144, %r144, 1;
	setp.ne.s32 	%p18, %r144, %r65;
	@%p18 bra 	$L__BB1_11;
$L__BB1_29:
	setp.ne.s32 	%p19, %r13, 0;
	bar.sync 	0;
	@%p19 bra 	$L__BB1_31;
	ld.param.u64 	%rd20, [kernel_Correlation_updateOutput_param_10];
	ld.shared.f32 	%f111, [_ZZ31kernel_Correlation_updateOutputE3sum];
	add.f32 	%f112, %f111, 0f00000000;
	ld.shared.f32 	%f113, [_ZZ31kernel_Correlation_updateOutputE3sum+4];
	add.f32 	%f114, %f112, %f113;
	ld.shared.f32 	%f115, [_ZZ31kernel_Correlation_updateOutputE3sum+8];
	add.f32 	%f116, %f114, %f115;
	ld.shared.f32 	%f117, [_ZZ31kernel_Correlation_updateOutputE3sum+12];
	add.f32 	%f118, %f116, %f117;
	ld.shared.f32 	%f119, [_ZZ31kernel_Correlation_updateOutputE3sum+16];
	add.f32 	%f120, %f118, %f119;
	ld.shared.f32 	%f121, [_ZZ31kernel_Correlation_updateOutputE3sum+20];
	add.f32 	%f122, %f120, %f121;
	ld.shared.f32 	%f123, [_ZZ31kernel_Correlation_updateOutputE3sum+24];
	add.f32 	%f124, %f122, %f123;
	ld.shared.f32 	%f125, [_ZZ31kernel_Correlation_updateOutputE3sum+28];
	add.f32 	%f126, %f124, %f125;
	ld.shared.f32 	%f127, [_ZZ31kernel_Correlation_updateOutputE3sum+32];
	add.f32 	%f128, %f126, %f127;
	ld.shared.f32 	%f129, [_ZZ31kernel_Correlation_updateOutputE3sum+36];
	add.f32 	%f130, %f128, %f129;
	ld.shared.f32 	%f131, [_ZZ31kernel_Correlation_updateOutputE3sum+40];
	add.f32 	%f132, %f130, %f131;
	ld.shared.f32 	%f133, [_ZZ31kernel_Correlation_updateOutputE3sum+44];
	add.f32 	%f134, %f132, %f133;
	ld.shared.f32 	%f135, [_ZZ31kernel_Correlation_updateOutputE3sum+48];
	add.f32 	%f136, %f134, %f135;
	ld.shared.f32 	%f137, [_ZZ31kernel_Correlation_updateOutputE3sum+52];
	add.f32 	%f138, %f136, %f137;
	ld.shared.f32 	%f139, [_ZZ31kernel_Correlation_updateOutputE3sum+56];
	add.f32 	%f140, %f138, %f139;
	ld.shared.f32 	%f141, [_ZZ31kernel_Correlation_updateOutputE3sum+60];
	add.f32 	%f142, %f140, %f141;
	ld.shared.f32 	%f143, [_ZZ31kernel_Correlation_updateOutputE3sum+64];
	add.f32 	%f144, %f142, %f143;
	ld.shared.f32 	%f145, [_ZZ31kernel_Correlation_updateOutputE3sum+68];
	add.f32 	%f146, %f144, %f145;
	ld.shared.f32 	%f147, [_ZZ31kernel_Correlation_updateOutputE3sum+72];
	add.f32 	%f148, %f146, %f147;
	ld.shared.f32 	%f149, [_ZZ31kernel_Correlation_updateOutputE3sum+76];
	add.f32 	%f150, %f148, %f149;
	ld.shared.f32 	%f151, [_ZZ31kernel_Correlation_updateOutputE3sum+80];
	add.f32 	%f152, %f150, %f151;
	ld.shared.f32 	%f153, [_ZZ31kernel_Correlation_updateOutputE3sum+84];
	add.f32 	%f154, %f152, %f153;
	ld.shared.f32 	%f155, [_ZZ31kernel_Correlation_updateOutputE3sum+88];
	add.f32 	%f156, %f154, %f155;
	ld.shared.f32 	%f157, [_ZZ31kernel_Correlation_updateOutputE3sum+92];
	add.f32 	%f158, %f156, %f157;
	ld.shared.f32 	%f159, [_ZZ31kernel_Correlation_updateOutputE3sum+96];
	add.f32 	%f160, %f158, %f159;
	ld.shared.f32 	%f161, [_ZZ31kernel_Correlation_updateOutputE3sum+100];
	add.f32 	%f162, %f160, %f161;
	ld.shared.f32 	%f163, [_ZZ31kernel_Correlation_updateOutputE3sum+104];
	add.f32 	%f164, %f162, %f163;
	ld.shared.f32 	%f165, [_ZZ31kernel_Correlation_updateOutputE3sum+108];
	add.f32 	%f166, %f164, %f165;
	ld.shared.f32 	%f167, [_ZZ31kernel_Correlation_updateOutputE3sum+112];
	add.f32 	%f168, %f166, %f167;
	ld.shared.f32 	%f169, [_ZZ31kernel_Correlation_updateOutputE3sum+116];
	add.f32 	%f170, %f168, %f169;
	ld.shared.f32 	%f171, [_ZZ31kernel_Correlation_updateOutputE3sum+120];
	add.f32 	%f172, %f170, %f171;
	ld.shared.f32 	%f173, [_ZZ31kernel_Correlation_updateOutputE3sum+124];
	add.f32 	%f174, %f172, %f173;
	div.rn.f32 	%f175, %f174, %f1;
	add.s32 	%r136, %r143, %r27;
	mad.lo.s32 	%r137, %r136, %r35, %r10;
	mad.lo.s32 	%r138, %r137, %r6, %r8;
	cvta.to.global.u64 	%rd17, %rd20;
	mul.wide.s32 	%rd18, %r138, 4;
	add.s64 	%rd19, %rd17, %rd18;
	st.global.f32 	[%rd19], %f175;
$L__BB1_31:
	add.s32 	%r143, %r143, 1;
	mul.lo.s32 	%r139, %r2, %r2;
	setp.ne.s32 	%p20, %r143, %r139;
	@%p20 bra 	$L__BB1_9;
	ret;

}
	// .globl	kernel_Correlation_updateGradFirst
.visible .entry kernel_Correlation_updateGradFirst(
	.param .u32 kernel_Correlation_updateGradFirst_param_0,
	.param .u32 kernel_Correlation_updateGradFirst_param_1,
	.param .u32 kernel_Correlation_updateGradFirst_param_2,
	.param .u32 kernel_Correlation_updateGradFirst_param_3,
	.param .u32 kernel_Correlation_updateGradFirst_param_4,
	.param .u32 kernel_Correlation_updateGradFirst_param_5,
	.param .u32 kernel_Correlation_updateGradFirst_param_6,
	.param .u32 kernel_Correlation_updateGradFirst_param_7,
	.param .u32 kernel_Correlation_updateGradFirst_param_8,
	.param .u32 kernel_Correlation_updateGradFirst_param_9,
	.param .u64 .ptr .align 1 kernel_Correlation_updateGradFirst_param_10,
	.param .u64 .ptr .align 1 kernel_Correlation_updateGradFirst_param_11,
	.param .u64 .ptr .align 1 kernel_Correlation_updateGradFirst_param_12
)
{
	.reg .pred 	%p<24>;
	.reg .b32 	%r<152>;
	.reg .b32 	%f<99>;
	.reg .b64 	%rd<22>;

	ld.param.u32 	%r71, [kernel_Correlation_updateGradFirst_param_0];
	ld.param.u32 	%r72, [kernel_Correlation_updateGradFirst_param_1];
	ld.param.u32 	%r73, [kernel_Correlation_updateGradFirst_param_2];
	ld.param.u32 	%r74, [kernel_Correlation_updateGradFirst_param_3];
	ld.param.u32 	%r79, [kernel_Correlation_updateGradFirst_param_4];
	ld.param.u32 	%r80, [kernel_Correlation_updateGradFirst_param_5];
	ld.param.u32 	%r75, [kernel_Correlation_updateGradFirst_param_6];
	ld.param.u32 	%r76, [kernel_Correlation_updateGradFirst_param_7];
	ld.param.u32 	%r77, [kernel_Correlation_updateGradFirst_param_8];
	ld.param.u64 	%rd6, [kernel_Correlation_updateGradFirst_param_10];
	ld.param.u64 	%rd7, [kernel_Correlation_updateGradFirst_param_11];
	ld.param.u64 	%rd8, [kernel_Correlation_updateGradFirst_param_12];
	cvta.to.global.u64 	%rd1, %rd8;
	cvta.to.global.u64 	%rd2, %rd7;
	mul.lo.s32 	%r1, %r75, 50000;
	add.s32 	%r81, %r79, -1;
	shr.u32 	%r82, %r81, 31;
	add.s32 	%r83, %r81, %r82;
	shr.s32 	%r2, %r83, 1;
	div.s32 	%r3, %r80, %r76;
	add.s32 	%r4, %r2, %r80;
	shl.b32 	%r84, %r74, 1;
	add.s32 	%r5, %r84, %r71;
	add.s32 	%r6, %r84, %r72;
	shl.b32 	%r85, %r4, 1;
	add.s32 	%r86, %r5, %r1;
	not.b32 	%r87, %r85;
	add.s32 	%r88, %r87, %r86;
	div.s32 	%r7, %r88, %r75;
	add.s32 	%r89, %r6, %r1;
	add.s32 	%r90, %r87, %r89;
	div.s32 	%r8, %r90, %r75;
	mov.u32 	%r91, %ctaid.x;
	mov.u32 	%r9, %ntid.x;
	mov.u32 	%r92, %tid.x;
	mad.lo.s32 	%r141, %r91, %r9, %r92;
	setp.ge.s32 	%p1, %r141, %r77;
	@%p1 bra 	$L__BB2_29;
	ld.param.u32 	%r139, [kernel_Correlation_updateGradFirst_param_9];
	shl.b32 	%r93, %r2, 1;
	add.s32 	%r94, %r4, %r2;
	not.b32 	%r95, %r94;
	add.s32 	%r11, %r1, %r95;
	setp.lt.s32 	%p2, %r3, 0;
	mul.lo.s32 	%r12, %r139, %r6;
	or.b32  	%r13, %r93, 1;
	mad.lo.s32 	%r96, %r73, %r93, %r73;
	mad.lo.s32 	%r97, %r96, %r93, %r96;
	cvt.rn.f32.s32 	%f1, %r97;
	mul.lo.s32 	%r14, %r139, %r73;
	mov.u32 	%r98, %nctaid.x;
	mul.lo.s32 	%r15, %r9, %r98;
	@%p2 bra 	$L__BB2_27;
	add.s64 	%rd3, %rd2, 32;
	add.s32 	%r16, %r8, -49999;
	add.s32 	%r17, %r7, -49999;
	cvta.to.global.u64 	%rd4, %rd6;
$L__BB2_3:
	div.s32 	%r99, %r141, %r73;
	mul.lo.s32 	%r100, %r99, %r73;
	sub.s32 	%r21, %r141, %r100;
	div.s32 	%r101, %r99, %r71;
	mul.lo.s32 	%r102, %r101, %r71;
	sub.s32 	%r22, %r99, %r102;
	add.s32 	%r23, %r22, %r74;
	rem.s32 	%r24, %r101, %r72;
	add.s32 	%r25, %r24, %r74;
	add.s32 	%r103, %r11, %r23;
	div.s32 	%r104, %r103, %r75;
	add.s32 	%r105, %r11, %r25;
	div.s32 	%r106, %r105, %r75;
	add.s32 	%r107, %r103, %r13;
	div.s32 	%r28, %r107, %r75;
	add.s32 	%r108, %r105, %r13;
	div.s32 	%r109, %r108, %r75;
	min.s32 	%r110, %r28, %r109;
	setp.lt.s32 	%p3, %r110, 50000;
	setp.ge.s32 	%p4, %r104, %r7;
	setp.ge.s32 	%p5, %r106, %r8;
	or.pred  	%p6, %p4, %p5;
	mov.f32 	%f96, 0f00000000;
	or.pred  	%p7, %p6, %p3;
	@%p7 bra 	$L__BB2_26;
	neg.s32 	%r143, %r3;
	max.s32 	%r31, %r104, 49999;
	add.s32 	%r32, %r31, -49999;
	min.s32 	%r33, %r7, %r28;
	max.s32 	%r34, %r106, 49999;
	add.s32 	%r35, %r34, -49999;
	min.s32 	%r36, %r8, %r109;
	add.s32 	%r37, %r25, %r12;
	sub.s32 	%r111, %r33, %r31;
	and.b32  	%r38, %r111, 15;
	add.s32 	%r39, %r38, -1;
	and.b32  	%r40, %r111, 7;
	add.s32 	%r41, %r40, -1;
	sub.s32 	%r42, %r31, %r33;
	and.b32  	%r43, %r111, 3;
	add.s32 	%r44, %r36, -50000;
	and.b32  	%r112, %r111, -16;
	neg.s32 	%r45, %r112;
	mov.f32 	%f96, 0f00000000;
$L__BB2_5:
	ld.param.u32 	%r140, [kernel_Correlation_updateGradFirst_param_9];
	neg.s32 	%r144, %r3;
	mad.lo.s32 	%r113, %r143, %r76, %r37;
	mad.lo.s32 	%r48, %r113, %r5, %r23;
	shl.b32 	%r114, %r3, 1;
	mad.lo.s32 	%r115, %r140, %r114, %r140;
	add.s32 	%r116, %r115, %r3;
	add.s32 	%r117, %r116, %r143;
	mad.lo.s32 	%r118, %r117, %r114, %r117;
	add.s32 	%r49, %r118, %r3;
$L__BB2_6:
	setp.ge.s32 	%p8, %r34, %r36;
	mad.lo.s32 	%r119, %r144, %r76, %r48;
	mad.lo.s32 	%r120, %r119, %r73, %r21;
	mul.wide.s32 	%rd9, %r120, 4;
	add.s64 	%rd10, %rd4, %rd9;
	ld.global.f32 	%f5, [%rd10];
	@%p8 bra 	$L__BB2_24;
	add.s32 	%r121, %r49, %r144;
	mul.lo.s32 	%r51, %r121, %r16;
	mov.u32 	%r145, %r35;
$L__BB2_8:
	mov.u32 	%r52, %r145;
	setp.ge.s32 	%p9, %r31, %r33;
	@%p9 bra 	$L__BB2_23;
	setp.gt.u32 	%p10, %r42, -16;
	add.s32 	%r122, %r52, %r51;
	mul.lo.s32 	%r53, %r122, %r17;
	mov.u32 	%r150, %r32;
	@%p10 bra 	$L__BB2_13;
	add.s32 	%r146, %r32, %r53;
	mov.u32 	%r147, %r45;
	mov.u32 	%r148, %r31;
$L__BB2_11:
	.pragma "nounroll";
	mul.wide.s32 	%rd11, %r146, 4;
	add.s64 	%rd12, %rd3, %rd11;
	ld.global.f32 	%f26, [%rd12+-32];
	fma.rn.f32 	%f27, %f5, %f26, %f96;
	ld.global.f32 	%f28, [%rd12+-28];
	fma.rn.f32 	%f29, %f5, %f28, %f27;
	ld.global.f32 	%f30, [%rd12+-24];
	fma.rn.f32 	%f31, %f5, %f30, %f29;
	ld.global.f32 	%f32, [%rd12+-20];
	fma.rn.f32 	%f33, %f5, %f32, %f31;
	ld.global.f32 	%f34, [%rd12+-16];
	fma.rn.f32 	%f35, %f5, %f34, %f33;
	ld.global.f32 	%f36, [%rd12+-12];
	fma.rn.f32 	%f37, %f5, %f36, %f35;
	ld.global.f32 	%f38, [%rd12+-8];
	fma.rn.f32 	%f39, %f5, %f38, %f37;
	ld.global.f32 	%f40, [%rd12+-4];
	fma.rn.f32 	%f41, %f5, %f40, %f39;
	ld.global.f32 	%f42, [%rd12];
	fma.rn.f32 	%f43, %f5, %f42, %f41;
	ld.global.f32 	%f44, [%rd12+4];
	fma.rn.f32 	%f45, %f5, %f44, %f43;
	ld.global.f32 	%f46, [%rd12+8];
	fma.rn.f32 	%f47, %f5, %f46, %f45;
	ld.global.f32 	%f48, [%rd12+12];
	fma.rn.f32 	%f49, %f5, %f48, %f47;
	ld.global.f32 	%f50, [%rd12+16];
	fma.rn.f32 	%f51, %f5, %f50, %f49;
	ld.global.f32 	%f52, [%rd12+20];
	fma.rn.f32 	%f53, %f5, %f52, %f51;
	ld.global.f32 	%f54, [%rd12+24];
	fma.rn.f32 	%f55, %f5, %f54, %f53;
	ld.global.f32 	%f56, [%rd12+28];
	fma.rn.f32 	%f96, %f5, %f56, %f55;
	add.s32 	%r148, %r148, 16;
	add.s32 	%r147, %r147, 16;
	add.s32 	%r146, %r146, 16;
	setp.ne.s32 	%p11, %r147, 0;
	@%p11 bra 	$L__BB2_11;
	add.s32 	%r150, %r148, -49999;
$L__BB2_13:
	setp.eq.s32 	%p12, %r38, 0;
	@%p12 bra 	$L__BB2_23;
	setp.lt.u32 	%p13, %r39, 7;
	@%p13 bra 	$L__BB2_16;
	add.s32 	%r123, %r150, %r53;
	mul.wide.s32 	%rd13, %r123, 4;
	add.s64 	%rd14, %rd2, %rd13;
	ld.global.f32 	%f58, [%rd14];
	fma.rn.f32 	%f59, %f5, %f58, %f96;
	ld.global.f32 	%f60, [%rd14+4];
	fma.rn.f32 	%f61, %f5, %f60, %f59;
	ld.global.f32 	%f62, [%rd14+8];
	fma.rn.f32 	%f63, %f5, %f62, %f61;
	ld.global.f32 	%f64, [%rd14+12];
	fma.rn.f32 	%f65, %f5, %f64, %f63;
	ld.global.f32 	%f66, [%rd14+16];
	fma.rn.f32 	%f67, %f5, %f66, %f65;
	ld.global.f32 	%f68, [%rd14+20];
	fma.rn.f32 	%f69, %f5, %f68, %f67;
	ld.global.f32 	%f70, [%rd14+24];
	fma.rn.f32 	%f71, %f5, %f70, %f69;
	ld.global.f32 	%f72, [%rd14+28];
	fma.rn.f32 	%f96, %f5, %f72, %f71;
	add.s32 	%r150, %r150, 8;
$L__BB2_16:
	setp.eq.s32 	%p14, %r40, 0;
	@%p14 bra 	$L__BB2_23;
	setp.lt.u32 	%p15, %r41, 3;
	@%p15 bra 	$L__BB2_19;
	add.s32 	%r124, %r150, %r53;
	mul.wide.s32 	%rd15, %r124, 4;
	add.s64 	%rd16, %rd2, %rd15;
	ld.global.f32 	%f74, [%rd16];
	fma.rn.f32 	%f75, %f5, %f74, %f96;
	ld.global.f32 	%f76, [%rd16+4];
	fma.rn.f32 	%f77, %f5, %f76, %f75;
	ld.global.f32 	%f78, [%rd16+8];
	fma.rn.f32 	%f79, %f5, %f78, %f77;
	ld.global.f32 	%f80, [%rd16+12];
	fma.rn.f32 	%f96, %f5, %f80, %f79;
	add.s32 	%r150, %r150, 4;
$L__BB2_19:
	setp.eq.s32 	%p16, %r43, 0;
	@%p16 bra 	$L__BB2_23;
	setp.eq.s32 	%p17, %r43, 1;
	add.s32 	%r125, %r150, %r53;
	mul.wide.s32 	%rd17, %r125, 4;
	add.s64 	%rd5, %rd2, %rd17;
	ld.global.f32 	%f81, [%rd5];
	fma.rn.f32 	%f96, %f5, %f81, %f96;
	@%p17 bra 	$L__BB2_23;
	setp.eq.s32 	%p18, %r43, 2;
	ld.global.f32 	%f82, [%rd5+4];
	fma.rn.f32 	%f96, %f5, %f82, %f96;
	@%p18 bra 	$L__BB2_23;
	ld.global.f32 	%f83, [%rd5+8];
	fma.rn.f32 	%f96, %f5, %f83, %f96;
$L__BB2_23:
	add.s32 	%r145, %r52, 1;
	setp.ne.s32 	%p19, %r52, %r44;
	@%p19 bra 	$L__BB2_8;
$L__BB2_24:
	add.s32 	%r68, %r144, 1;
	setp.ne.s32 	%p20, %r144, %r3;
	mov.u32 	%r144, %r68;
	@%p20 bra 	$L__BB2_6;
	add.s32 	%r69, %r143, 1;
	setp.ne.s32 	%p21, %r143, %r3;
	mov.u32 	%r143, %r69;
	@%p21 bra 	$L__BB2_5;
$L__BB2_26:
	div.rn.f32 	%f84, %f96, %f1;
	add.s32 	%r126, %r21, %r14;
	mad.lo.s32 	%r127, %r126, %r72, %r24;
	mad.lo.s32 	%r128, %r127, %r71, %r22;
	mul.wide.s32 	%rd18, %r128, 4;
	add.s64 	%rd19, %rd1, %rd18;
	st.global.f32 	[%rd19], %f84;
	add.s32 	%r141, %r141, %r15;
	setp.lt.s32 	%p22, %r141, %r77;
	@%p22 bra 	$L__BB2_3;
	bra.uni 	$L__BB2_29;
$L__BB2_27:
	mov.f32 	%f85, 0f00000000;
	div.rn.f32 	%f2, %f85, %f1;
$L__BB2_28:
	div.s32 	%r129, %r141, %r73;
	mul.lo.s32 	%r130, %r129, %r73;
	sub.s32 	%r131, %r141, %r130;
	div.s32 	%r132, %r129, %r71;
	mul.lo.s32 	%r133, %r132, %r71;
	sub.s32 	%r134, %r129, %r133;
	rem.s32 	%r135, %r132, %r72;
	add.s32 	%r136, %r131, %r14;
	mad.lo.s32 	%r137, %r136, %r72, %r135;
	mad.lo.s32 	%r138, %r137, %r71, %r134;
	mul.wide.s32 	%rd20, %r138, 4;
	add.s64 	%rd21, %rd1, %rd20;
	st.global.f32 	[%rd21], %f2;
	add.s32 	%r141, %r141, %r15;
	setp.lt.s32 	%p23, %r141, %r77;
	@%p23 bra 	$L__BB2_28;
$L__BB2_29:
	ret;

}
	// .globl	kernel_Correlation_updateGradSecond
.visible .entry kernel_Correlation_updateGradSecond(
	.param .u32 kernel_Correlation_updateGradSecond_param_0,
	.param .u32 kernel_Correlation_updateGradSecond_param_1,
	.param .u32 kernel_Correlation_updateGradSecond_param_2,
	.param .u32 kernel_Correlation_updateGradSecond_param_3,
	.param .u32 kernel_Correlation_updateGradSecond_param_4,
	.param .u32 kernel_Correlation_updateGradSecond_param_5,
	.param .u32 kernel_Correlation_updateGradSecond_param_6,
	.param .u32 kernel_Correlation_updateGradSecond_param_7,
	.param .u32 kernel_Correlation_updateGradSecond_param_8,
	.param .u32 kernel_Correlation_updateGradSecond_param_9,
	.param .u64 .ptr .align 1 kernel_Correlation_updateGradSecond_param_10,
	.param .u64 .ptr .align 1 kernel_Correlation_updateGradSecond_param_11,
	.param .u64 .ptr .align 1 kernel_Correlation_updateGradSecond_param_12
)
{
	.reg .pred 	%p<24>;
	.reg .b32 	%r<159>;
	.reg .b32 	%f<96>;
	.reg .b64 	%rd<24>;

	ld.param.u32 	%r68, [kernel_Correlation_updateGradSecond_param_0];
	ld.param.u32 	%r69, [kernel_Correlation_updateGradSecond_param_1];
	ld.param.u32 	%r70, [kernel_Correlation_updateGradSecond_param_2];
	ld.param.u32 	%r71, [kernel_Correlation_updateGradSecond_param_3];
	ld.param.u32 	%r77, [kernel_Correlation_updateGradSecond_param_4];
	ld.param.u32 	%r72, [kernel_Correlation_updateGradSecond_param_5];
	ld.param.u32 	%r73, [kernel_Correlation_updateGradSecond_param_6];
	ld.param.u32 	%r74, [kernel_Correlation_updateGradSecond_param_7];
	ld.param.u32 	%r75, [kernel_Correlation_updateGradSecond_param_8];
	ld.param.u64 	%rd6, [kernel_Correlation_updateGradSecond_param_10];
	ld.param.u64 	%rd8, [kernel_Correlation_updateGradSecond_param_11];
	ld.param.u64 	%rd7, [kernel_Correlation_updateGradSecond_param_12];
	cvta.to.global.u64 	%rd1, %rd7;
	cvta.to.global.u64 	%rd2, %rd8;
	mul.lo.s32 	%r1, %r73, 50000;
	add.s32 	%r78, %r77, -1;
	shr.u32 	%r79, %r78, 31;
	add.s32 	%r80, %r78, %r79;
	shr.s32 	%r2, %r80, 1;
	div.s32 	%r3, %r72, %r74;
	add.s32 	%r81, %r2, %r72;
	shl.b32 	%r82, %r71, 1;
	add.s32 	%r4, %r82, %r68;
	add.s32 	%r83, %r82, %r69;
	shl.b32 	%r84, %r81, 1;
	add.s32 	%r85, %r4, %r1;
	not.b32 	%r86, %r84;
	add.s32 	%r87, %r86, %r85;
	div.s32 	%r5, %r87, %r73;
	add.s32 	%r88, %r83, %r1;
	add.s32 	%r89, %r86, %r88;
	div.s32 	%r6, %r89, %r73;
	mov.u32 	%r90, %ctaid.x;
	mov.u32 	%r7, %ntid.x;
	mov.u32 	%r91, %tid.x;
	mad.lo.s32 	%r148, %r90, %r7, %r91;
	setp.ge.s32 	%p1, %r148, %r75;
	@%p1 bra 	$L__BB3_29;
	ld.param.u32 	%r146, [kernel_Correlation_updateGradSecond_param_9];
	setp.lt.s32 	%p2, %r3, 0;
	shl.b32 	%r92, %r2, 1;
	add.s32 	%r93, %r92, %r72;
	neg.s32 	%r9, %r93;
	mad.lo.s32 	%r94, %r70, %r92, %r70;
	mad.lo.s32 	%r95, %r94, %r92, %r94;
	cvt.rn.f32.s32 	%f1, %r95;
	mul.lo.s32 	%r10, %r146, %r70;
	mov.u32 	%r96, %nctaid.x;
	mul.lo.s32 	%r11, %r7, %r96;
	@%p2 bra 	$L__BB3_27;
	add.s32 	%r97, %r1, %r9;
	add.s32 	%r12, %r97, -1;
	add.s64 	%rd3, %rd2, 32;
	add.s32 	%r13, %r5, -49999;
	cvta.to.global.u64 	%rd4, %rd6;
$L__BB3_3:
	neg.s32 	%r150, %r3;
	div.s32 	%r98, %r148, %r70;
	mul.lo.s32 	%r99, %r98, %r70;
	sub.s32 	%r18, %r148, %r99;
	div.s32 	%r100, %r98, %r68;
	mul.lo.s32 	%r101, %r100, %r68;
	sub.s32 	%r19, %r98, %r101;
	add.s32 	%r20, %r19, %r71;
	rem.s32 	%r21, %r100, %r69;
	add.s32 	%r22, %r12, %r20;
	add.s32 	%r23, %r1, %r20;
	mov.f32 	%f94, 0f00000000;
$L__BB3_4:
	ld.param.u32 	%r147, [kernel_Correlation_updateGradSecond_param_9];
	neg.s32 	%r151, %r3;
	mul.lo.s32 	%r102, %r74, %r150;
	add.s32 	%r103, %r21, %r71;
	add.s32 	%r104, %r12, %r103;
	sub.s32 	%r105, %r104, %r102;
	div.s32 	%r26, %r105, %r73;
	add.s32 	%r106, %r72, %r102;
	add.s32 	%r107, %r1, %r103;
	sub.s32 	%r108, %r107, %r106;
	div.s32 	%r27, %r108, %r73;
	max.s32 	%r28, %r26, 49999;
	add.s32 	%r29, %r28, -49999;
	min.s32 	%r30, %r6, %r27;
	shl.b32 	%r109, %r71, 1;
	add.s32 	%r110, %r109, %r69;
	mad.lo.s32 	%r111, %r147, %r110, %r103;
	sub.s32 	%r112, %r111, %r102;
	mad.lo.s32 	%r31, %r112, %r4, %r20;
	shl.b32 	%r113, %r3, 1;
	mad.lo.s32 	%r114, %r147, %r113, %r147;
	add.s32 	%r115, %r114, %r3;
	add.s32 	%r116, %r115, %r150;
	mad.lo.s32 	%r117, %r116, %r113, %r116;
	add.s32 	%r32, %r117, %r3;
	add.s32 	%r33, %r30, -50000;
$L__BB3_5:
	mov.u32 	%r34, %r151;
	setp.ge.s32 	%p3, %r26, %r6;
	mul.lo.s32 	%r35, %r74, %r34;
	sub.s32 	%r118, %r22, %r35;
	div.s32 	%r119, %r118, %r73;
	add.s32 	%r120, %r72, %r35;
	sub.s32 	%r121, %r23, %r120;
	div.s32 	%r37, %r121, %r73;
	min.s32 	%r122, %r37, %r27;
	setp.lt.s32 	%p4, %r122, 50000;
	setp.ge.s32 	%p5, %r119, %r5;
	or.pred  	%p6, %p5, %p3;
	or.pred  	%p7, %p6, %p4;
	@%p7 bra 	$L__BB3_24;
	setp.ge.s32 	%p8, %r28, %r30;
	max.s32 	%r38, %r119, 49999;
	add.s32 	%r39, %r38, -49999;
	min.s32 	%r40, %r5, %r37;
	sub.s32 	%r123, %r31, %r35;
	mad.lo.s32 	%r124, %r123, %r70, %r18;
	mul.wide.s32 	%rd9, %r124, 4;
	add.s64 	%rd10, %rd4, %rd9;
	ld.global.f32 	%f5, [%rd10];
	@%p8 bra 	$L__BB3_24;
	add.s32 	%r125, %r32, %r34;
	add.s32 	%r126, %r6, -49999;
	mul.lo.s32 	%r41, %r125, %r126;
	sub.s32 	%r127, %r40, %r38;
	and.b32  	%r42, %r127, 15;
	add.s32 	%r43, %r42, -1;
	and.b32  	%r44, %r127, 7;
	add.s32 	%r45, %r44, -1;
	sub.s32 	%r46, %r38, %r40;
	and.b32  	%r47, %r127, 3;
	and.b32  	%r128, %r127, -16;
	neg.s32 	%r48, %r128;
	mov.u32 	%r152, %r29;
$L__BB3_8:
	mov.u32 	%r49, %r152;
	setp.ge.s32 	%p9, %r38, %r40;
	@%p9 bra 	$L__BB3_23;
	setp.gt.u32 	%p10, %r46, -16;
	add.s32 	%r129, %r49, %r41;
	mul.lo.s32 	%r50, %r129, %r13;
	mov.u32 	%r157, %r39;
	@%p10 bra 	$L__BB3_13;
	add.s32 	%r153, %r39, %r50;
	mov.u32 	%r154, %r48;
	mov.u32 	%r155, %r38;
$L__BB3_11:
	.pragma "nounroll";
	mul.wide.s32 	%rd11, %r153, 4;
	add.s64 	%rd12, %rd3, %rd11;
	ld.global.f32 	%f24, [%rd12+-32];
	fma.rn.f32 	%f25, %f5, %f24, %f94;
	ld.global.f32 	%f26, [%rd12+-28];
	fma.rn.f32 	%f27, %f5, %f26, %f25;
	ld.global.f32 	%f28, [%rd12+-24];
	fma.rn.f32 	%f29, %f5, %f28, %f27;
	ld.global.f32 	%f30, [%rd12+-20];
	fma.rn.f32 	%f31, %f5, %f30, %f29;
	ld.global.f32 	%f32, [%rd12+-16];
	fma.rn.f32 	%f33, %f5, %f32, %f31;
	ld.global.f32 	%f34, [%rd12+-12];
	fma.rn.f32 	%f35, %f5, %f34, %f33;
	ld.global.f32 	%f36, [%rd12+-8];
	fma.rn.f32 	%f37, %f5, %f36, %f35;
	ld.global.f32 	%f38, [%rd12+-4];
	fma.rn.f32 	%f39, %f5, %f38, %f37;
	ld.global.f32 	%f40, [%rd12];
	fma.rn.f32 	%f41, %f5, %f40, %f39;
	ld.global.f32 	%f42, [%rd12+4];
	fma.rn.f32 	%f43, %f5, %f42, %f41;
	ld.global.f32 	%f44, [%rd12+8];
	fma.rn.f32 	%f45, %f5, %f44, %f43;
	ld.global.f32 	%f46, [%rd12+12];
	fma.rn.f32 	%f47, %f5, %f46, %f45;
	ld.global.f32 	%f48, [%rd12+16];
	fma.rn.f32 	%f49, %f5, %f48, %f47;
	ld.global.f32 	%f50, [%rd12+20];
	fma.rn.f32 	%f51, %f5, %f50, %f49;
	ld.global.f32 	%f52, [%rd12+24];
	fma.rn.f32 	%f53, %f5, %f52, %f51;
	ld.global.f32 	%f54, [%rd12+28];
	fma.rn.f32 	%f94, %f5, %f54, %f53;
	add.s32 	%r155, %r155, 16;
	add.s32 	%r154, %r154, 16;
	add.s32 	%r153, %r153, 16;
	setp.ne.s32 	%p11, %r154, 0;
	@%p11 bra 	$L__BB3_11;
	add.s32 	%r157, %r155, -49999;
$L__BB3_13:
	setp.eq.s32 	%p12, %r42, 0;
	@%p12 bra 	$L__BB3_23;
	setp.lt.u32 	%p13, %r43, 7;
	@%p13 bra 	$L__BB3_16;
	add.s32 	%r130, %r157, %r50;
	mul.wide.s32 	%rd13, %r130, 4;
	add.s64 	%rd14, %rd2, %rd13;
	ld.global.f32 	%f56, [%rd14];
	fma.rn.f32 	%f57, %f5, %f56, %f94;
	ld.global.f32 	%f58, [%rd14+4];
	fma.rn.f32 	%f59, %f5, %f58, %f57;
	ld.global.f32 	%f60, [%rd14+8];
	fma.rn.f32 	%f61, %f5, %f60, %f59;
	ld.global.f32 	%f62, [%rd14+12];
	fma.rn.f32 	%f63, %f5, %f62, %f61;
	ld.global.f32 	%f64, [%rd14+16];
	fma.rn.f32 	%f65, %f5, %f64, %f63;
	ld.global.f32 	%f66, [%rd14+20];
	fma.rn.f32 	%f67, %f5, %f66, %f65;
	ld.global.f32 	%f68, [%rd14+24];
	fma.rn.f32 	%f69, %f5, %f68, %f67;
	ld.global.f32 	%f70, [%rd14+28];
	fma.rn.f32 	%f94, %f5, %f70, %f69;
	add.s32 	%r157, %r157, 8;
$L__BB3_16:
	setp.eq.s32 	%p14, %r44, 0;
	@%p14 bra 	$L__BB3_23;
	setp.lt.u32 	%p15, %r45, 3;
	@%p15 bra 	$L__BB3_19;
	add.s32 	%r131, %r157, %r50;
	mul.wide.s32 	%rd15, %r131, 4;
	add.s64 	%rd16, %rd2, %rd15;
	ld.global.f32 	%f72, [%rd16];
	fma.rn.f32 	%f73, %f5, %f72, %f94;
	ld.global.f32 	%f74, [%rd16+4];
	fma.rn.f32 	%f75, %f5, %f74, %f73;
	ld.global.f32 	%f76, [%rd16+8];
	fma.rn.f32 	%f77, %f5, %f76, %f75;
	ld.global.f32 	%f78, [%rd16+12];
	fma.rn.f32 	%f94, %f5, %f78, %f77;
	add.s32 	%r157, %r157, 4;
$L__BB3_19:
	setp.eq.s32 	%p16, %r47, 0;
	@%p16 bra 	$L__BB3_23;
	setp.eq.s32 	%p17, %r47, 1;
	add.s32 	%r132, %r157, %r50;
	mul.wide.s32 	%rd17, %r132, 4;
	add.s64 	%rd5, %rd2, %rd17;
	ld.global.f32 	%f79, [%rd5];
	fma.rn.f32 	%f94, %f5, %f79, %f94;
	@%p17 bra 	$L__BB3_23;
	setp.eq.s32 	%p18, %r47, 2;
	ld.global.f32 	%f80, [%rd5+4];
	fma.rn.f32 	%f94, %f5, %f80, %f94;
	@%p18 bra 	$L__BB3_23;
	ld.global.f32 	%f81, [%rd5+8];
	fma.rn.f32 	%f94, %f5, %f81, %f94;
$L__BB3_23:
	add.s32 	%r152, %r49, 1;
	setp.ne.s32 	%p19, %r49, %r33;
	@%p19 bra 	$L__BB3_8;
$L__BB3_24:
	add.s32 	%r151, %r34, 1;
	setp.ne.s32 	%p20, %r34, %r3;
	@%p20 bra 	$L__BB3_5;
	add.s32 	%r66, %r150, 1;
	setp.ne.s32 	%p21, %r150, %r3;
	mov.u32 	%r150, %r66;
	@%p21 bra 	$L__BB3_4;
	ld.param.u64 	%rd23, [kernel_Correlation_updateGradSecond_param_12];
	div.rn.f32 	%f82, %f94, %f1;
	add.s32 	%r133, %r18, %r10;
	mad.lo.s32 	%r134, %r133, %r69, %r21;
	mad.lo.s32 	%r135, %r134, %r68, %r19;
	cvta.to.global.u64 	%rd18, %rd23;
	mul.wide.s32 	%rd19, %r135, 4;
	add.s64 	%rd20, %rd18, %rd19;
	st.global.f32 	[%rd20], %f82;
	add.s32 	%r148, %r148, %r11;
	setp.lt.s32 	%p22, %r148, %r75;
	@%p22 bra 	$L__BB3_3;
	bra.uni 	$L__BB3_29;
$L__BB3_27:
	mov.f32 	%f83, 0f00000000;
	div.rn.f32 	%f2, %f83, %f1;
$L__BB3_28:
	div.s32 	%r136, %r148, %r70;
	mul.lo.s32 	%r137, %r136, %r70;
	sub.s32 	%r138, %r148, %r137;
	div.s32 	%r139, %r136, %r68;
	mul.lo.s32 	%r140, %r139, %r68;
	sub.s32 	%r141, %r136, %r140;
	rem.s32 	%r142, %r139, %r69;
	add.s32 	%r143, %r138, %r10;
	mad.lo.s32 	%r144, %r143, %r69, %r142;
	mad.lo.s32 	%r145, %r144, %r68, %r141;
	mul.wide.s32 	%rd21, %r145, 4;
	add.s64 	%rd22, %rd1, %rd21;
	st.global.f32 	[%rd22], %f2;
	add.s32 	%r148, %r148, %r11;
	setp.lt.s32 	%p23, %r148, %r75;
	@%p23 bra 	$L__BB3_28;
$L__BB3_29:
	ret;

}


// ===== COMPILED SASS (sm_100) =====

	.target	sm_100

	.elftype	@"ET_EXEC"


//--------------------- .note.nv.tkinfo           --------------------------
	.section	.note.nv.tkinfo,"",@"SHT_NOTE"
	.sectionflags	@"SHF_NOTE_NV_TKINFO"
	.tkinfo
        /*0018*/ 	.word	0x00000002
        /*0030*/ 	.string	""
        /*0030*/ 	.string	"ptxas"
        /*0030*/ 	.string	"Cuda compilation tools, release 13.0, V13.0.88"
        /*0030*/ 	.string	"Build cuda_13.0.r13.0/compiler.36424714_0"
        /*0030*/ 	.string	"-arch sm_100 -m 64 "



//--------------------- .note.nv.cuinfo           --------------------------
	.section	.note.nv.cuinfo,"",@"SHT_NOTE"
	.sectionflags	@"SHF_NOTE_NV_CUINFO"
        /*0018*/ 	.short	0x0002
        /*001a*/ 	.short	0x0064
        /*001c*/ 	.short	0x0082
	.zero		2


//--------------------- .nv.info                  --------------------------
	.section	.nv.info,"",@"SHT_CUDA_INFO"
	.align	4


	//----- nvinfo : EIATTR_REGCOUNT
	.align		4
        /*0000*/ 	.byte	0x04, 0x2f
        /*0002*/ 	.short	(.L_1 - .L_0)
	.align		4
.L_0:
        /*0004*/ 	.word	index@(kernel_Correlation_rearrange)
        /*0008*/ 	.word	0x00000012


	//----- nvinfo : EIATTR_FRAME_SIZE
	.align		4
.L_1:
        /*000c*/ 	.byte	0x04, 0x11
        /*000e*/ 	.short	(.L_3 - .L_2)
	.align		4
.L_2:
        /*0010*/ 	.word	index@(kernel_Correlation_rearrange)
        /*0014*/ 	.word	0x00000000


	//----- nvinfo : EIATTR_REGCOUNT
	.align		4
.L_3:
        /*0018*/ 	.byte	0x04, 0x2f
        /*001a*/ 	.short	(.L_5 - .L_4)
	.align		4
.L_4:
        /*001c*/ 	.word	index@(kernel_Correlation_updateOutput)
        /*0020*/ 	.word	0x00000020


	//----- nvinfo : EIATTR_FRAME_SIZE
	.align		4
.L_5:
        /*0024*/ 	.byte	0x04, 0x11
        /*0026*/ 	.short	(.L_7 - .L_6)
	.align		4
.L_6:
        /*0028*/ 	.word	index@($__internal_2_$__cuda_sm3x_div_rn_noftz_f32_slowpath)
        /*002c*/ 	.word	0x00000000


	//----- nvinfo : EIATTR_FRAME_SIZE
	.align		4
.L_7:
        /*0030*/ 	.byte	0x04, 0x11
        /*0032*/ 	.short	(.L_9 - .L_8)
	.align		4
.L_8:
        /*0034*/ 	.word	index@(kernel_Correlation_updateOutput)
        /*0038*/ 	.word	0x00000000


	//----- nvinfo : EIATTR_REGCOUNT
	.align		4
.L_9:
        /*003c*/ 	.byte	0x04, 0x2f
        /*003e*/ 	.short	(.L_11 - .L_10)
	.align		4
.L_10:
        /*0040*/ 	.word	index@(kernel_Correlation_updateGradFirst)
        /*0044*/ 	.word	0x00000028


	//----- nvinfo : EIATTR_FRAME_SIZE
	.align		4
.L_11:
        /*0048*/ 	.byte	0x04, 0x11
        /*004a*/ 	.short	(.L_13 - .L_12)
	.align		4
.L_12:
        /*004c*/ 	.word	index@($__internal_1_$__cuda_sm3x_div_rn_noftz_f32_slowpath)
        /*0050*/ 	.word	0x00000000


	//----- nvinfo : EIATTR_FRAME_SIZE
	.align		4
.L_13:
        /*0054*/ 	.byte	0x04, 0x11
        /*0056*/ 	.short	(.L_15 - .L_14)
	.align		4
.L_14:
        /*0058*/ 	.word	index@(kernel_Correlation_updateGradFirst)
        /*005c*/ 	.word	0x00000000


	//----- nvinfo : EIATTR_REGCOUNT
	.align		4
.L_15:
        /*0060*/ 	.byte	0x04, 0x2f
        /*0062*/ 	.short	(.L_17 - .L_16)
	.align		4
.L_16:
        /*0064*/ 	.word	index@(kernel_Correlation_updateGradSecond)
        /*0068*/ 	.word	0x00000030


	//----- nvinfo : EIATTR_FRAME_SIZE
	.align		4
.L_17:
        /*006c*/ 	.byte	0x04, 0x11
        /*006e*/ 	.short	(.L_19 - .L_18)
	.align		4
.L_18:
        /*0070*/ 	.word	index@($__internal_0_$__cuda_sm3x_div_rn_noftz_f32_slowpath)
        /*0074*/ 	.word	0x00000000


	//----- nvinfo : EIATTR_FRAME_SIZE
	.align		4
.L_19:
        /*0078*/ 	.byte	0x04, 0x11
        /*007a*/ 	.short	(.L_21 - .L_20)
	.align		4
.L_20:
        /*007c*/ 	.word	index@(kernel_Correlation_updateGradSecond)
        /*0080*/ 	.word	0x00000000


	//----- nvinfo : EIATTR_MIN_STACK_SIZE
	.align		4
.L_21:
        /*0084*/ 	.byte	0x04, 0x12
        /*0086*/ 	.short	(.L_23 - .L_22)
	.align		4
.L_22:
        /*0088*/ 	.word	index@(kernel_Correlation_updateGradSecond)
        /*008c*/ 	.word	0x00000000


	//----- nvinfo : EIATTR_MIN_STACK_SIZE
	.align		4
.L_23:
        /*0090*/ 	.byte	0x04, 0x12
        /*0092*/ 	.short	(.L_25 - .L_24)
	.align		4
.L_24:
        /*0094*/ 	.word	index@(kernel_Correlation_updateGradFirst)
        /*0098*/ 	.word	0x00000000


	//----- nvinfo : EIATTR_MIN_STACK_SIZE
	.align		4
.L_25:
        /*009c*/ 	.byte	0x04, 0x12
        /*009e*/ 	.short	(.L_27 - .L_26)
	.align		4
.L_26:
        /*00a0*/ 	.word	index@(kernel_Correlation_updateOutput)
        /*00a4*/ 	.word	0x00000000


	//----- nvinfo : EIATTR_MIN_STACK_SIZE
	.align		4
.L_27:
        /*00a8*/ 	.byte	0x04, 0x12
        /*00aa*/ 	.short	(.L_29 - .L_28)
	.align		4
.L_28:
        /*00ac*/ 	.word	index@(kernel_Correlation_rearrange)
        /*00b0*/ 	.word	0x00000000
.L_29:


//--------------------- .nv.compat                --------------------------
	.section	.nv.compat,"",@"SHT_CUDA_COMPAT_INFO"
	.align	4
        /*0000*/ 	.byte	0x02, 0x09, 0x00, 0x00, 0x02, 0x02, 0x01, 0x00, 0x02, 0x05, 0x05, 0x00, 0x03, 0x07, 0x01, 0x01
        /*0010*/ 	.byte	0x02, 0x03, 0x00, 0x00, 0x02, 0x06, 0x01, 0x00, 0x04, 0x0b, 0x08, 0x00, 0x01, 0x00, 0x00, 0x00
        /*0020*/ 	.byte	0x00, 0x00, 0x00, 0x00


//--------------------- .nv.info.kernel_Correlation_updateGradSecond --------------------------
	.section	.nv.info.kernel_Correlation_updateGradSecond,"",@"SHT_CUDA_INFO"
	.sectionflags	@""
	.align	4


	//----- nvinfo : EIATTR_CUDA_API_VERSION
	.align		4
        /*0000*/ 	.byte	0x04, 0x37
        /*0002*/ 	.short	(.L_31 - .L_30)
.L_30:
        /*0004*/ 	.word	0x00000082


	//----- nvinfo : EIATTR_KPARAM_INFO
	.align		4
.L_31:
        /*0008*/ 	.byte	0x04, 0x17
        /*000a*/ 	.short	(.L_33 - .L_32)
.L_32:
        /*000c*/ 	.word	0x00000000
        /*0010*/ 	.short	0x000c
        /*0012*/ 	.short	0x0038
        /*0014*/ 	.byte	0x00, 0xf5, 0x21, 0x00


	//----- nvinfo : EIATTR_KPARAM_INFO
	.align		4
.L_33:
        /*0018*/ 	.byte	0x04, 0x17
        /*001a*/ 	.short	(.L_35 - .L_34)
.L_34:
        /*001c*/ 	.word	0x00000000
        /*0020*/ 	.short	0x000b
        /*0022*/ 	.short	0x0030
        /*0024*/ 	.byte	0x00, 0xf5, 0x21, 0x00


	//----- nvinfo : EIATTR_KPARAM_INFO
	.align		4
.L_35:
        /*0028*/ 	.byte	0x04, 0x17
        /*002a*/ 	.short	(.L_37 - .L_36)
.L_36:
        /*002c*/ 	.word	0x00000000
        /*0030*/ 	.short	0x000a
        /*0032*/ 	.short	0x0028
        /*0034*/ 	.byte	0x00, 0xf5, 0x21, 0x00


	//----- nvinfo : EIATTR_KPARAM_INFO
	.align		4
.L_37:
        /*0038*/ 	.byte	0x04, 0x17
        /*003a*/ 	.short	(.L_39 - .L_38)
.L_38:
        /*003c*/ 	.word	0x00000000
        /*0040*/ 	.short	0x0009
        /*0042*/ 	.short	0x0024
        /*0044*/ 	.byte	0x00, 0xf0, 0x11, 0x00


	//----- nvinfo : EIATTR_KPARAM_INFO
	.align		4
.L_39:
        /*0048*/ 	.byte	0x04, 0x17
        /*004a*/ 	.short	(.L_41 - .L_40)
.L_40:
        /*004c*/ 	.word	0x00000000
        /*0050*/ 	.short	0x0008
        /*0052*/ 	.short	0x0020
        /*0054*/ 	.byte	0x00, 0xf0, 0x11, 0x00


	//----- nvinfo : EIATTR_KPARAM_INFO
	.align		4
.L_41:
        /*0058*/ 	.byte	0x04, 0x17
        /*005a*/ 	.short	(.L_43 - .L_42)
.L_42:
        /*005c*/ 	.word	0x00000000
        /*0060*/ 	.short	0x0007
        /*0062*/ 	.short	0x001c
        /*0064*/ 	.byte	0x00, 0xf0, 0x11, 0x00


	//----- nvinfo : EIATTR_KPARAM_INFO
	.align		4
.L_43:
        /*0068*/ 	.byte	0x04, 0x17
        /*006a*/ 	.short	(.L_45 - .L_44)
.L_44:
        /*006c*/ 	.word	0x00000000
        /*0070*/ 	.short	0x0006
        /*0072*/ 	.short	0x0018
        /*0074*/ 	.byte	0x00, 0xf0, 0x11, 0x00


	//----- nvinfo : EIATTR_KPARAM_INFO
	.align		4
.L_45:
        /*0078*/ 	.byte	0x04, 0x17
        /*007a*/ 	.short	(.L_47 - .L_46)
.L_46:
        /*007c*/ 	.word	0x00000000
        /*0080*/ 	.short	0x0005
        /*0082*/ 	.short	0x0014
        /*0084*/ 	.byte	0x00, 0xf0, 0x11, 0x00


	//----- nvinfo : EIATTR_KPARAM_INFO
	.align		4
.L_47:
        /*0088*/ 	.byte	0x04, 0x17
        /*008a*/ 	.short	(.L_49 - .L_48)
.L_48:
        /*008c*/ 	.word	0x00000000
        /*0090*/ 	.short	0x0004
        /*0092*/ 	.short	0x0010
        /*0094*/ 	.byte	0x00, 0xf0, 0x11, 0x00


	//----- nvinfo : EIATTR_KPARAM_INFO
	.align		4
.L_49:
        /*0098*/ 	.byte	0x04, 0x17
        /*009a*/ 	.short	(.L_51 - .L_50)
.L_50:
        /*009c*/ 	.word	0x00000000
        /*00a0*/ 	.short	0x0003
        /*00a2*/ 	.short	0x000c
        /*00a4*/ 	.byte	0x00, 0xf0, 0x11, 0x00


	//----- nvinfo : EIATTR_KPARAM_INFO
	.align		4
.L_51:
        /*00a8*/ 	.byte	0x04, 0x17
        /*00aa*/ 	.short	(.L_53 - .L_52)
.L_52:
        /*00ac*/ 	.word	0x00000000
        /*00b0*/ 	.short	0x0002
        /*00b2*/ 	.short	0x0008
        /*00b4*/ 	.byte	0x00, 0xf0, 0x11, 0x00


	//----- nvinfo : EIATTR_KPARAM_INFO
	.align		4
.L_53:
        /*00b8*/ 	.byte	0x04, 0x17
        /*00ba*/ 	.short	(.L_55 - .L_54)
.L_54:
        /*00bc*/ 	.word	0x00000000
        /*00c0*/ 	.short	0x0001
        /*00c2*/ 	.short	0x0004
        /*00c4*/ 	.byte	0x00, 0xf0, 0x11, 0x00


	//----- nvinfo : EIATTR_KPARAM_INFO
	.align		4
.L_55:
        /*00c8*/ 	.byte	0x04, 0x17
        /*00ca*/ 	.short	(.L_57 - .L_56)
.L_56:
        /*00cc*/ 	.word	0x00000000
        /*00d0*/ 	.short	0x0000
        /*00d2*/ 	.short	0x0000
        /*00d4*/ 	.byte	0x00, 0xf0, 0x11, 0x00


	//----- nvinfo : EIATTR_SPARSE_MMA_MASK
	.align		4
.L_57:
        /*00d8*/ 	.byte	0x03, 0x50
        /*00da*/ 	.short	0x0000


	//----- nvinfo : EIATTR_MAXREG_COUNT
	.align		4
        /*00dc*/ 	.byte	0x03, 0x1b
        /*00de*/ 	.short	0x00ff


	//----- nvinfo : EIATTR_MERCURY_ISA_VERSION
	.align		4
        /*00e0*/ 	.byte	0x03, 0x5f
        /*00e2*/ 	.short	0x0101


	//----- nvinfo : EIATTR_VRC_CTA_INIT_COUNT
	.align		4
        /*00e4*/ 	.byte	0x02, 0x4a
	.zero		1
	.zero		1


	//----- nvinfo : EIATTR_EXIT_INSTR_OFFSETS
	.align		4
        /*00e8*/ 	.byte	0x04, 0x1c
        /*00ea*/ 	.short	(.L_59 - .L_58)


	//   ....[0]....
.L_58:
        /*00ec*/ 	.word	0x000004e0


	//   ....[1]....
        /*00f0*/ 	.word	0x00001f20


	//   ....[2]....
        /*00f4*/ 	.word	0x00002620


	//----- nvinfo : EIATTR_CRS_STACK_SIZE
	.align		4
.L_59:
        /*00f8*/ 	.byte	0x04, 0x1e
        /*00fa*/ 	.short	(.L_61 - .L_60)
.L_60:
        /*00fc*/ 	.word	0x00000000


	//----- nvinfo : EIATTR_CBANK_PARAM_SIZE
	.align		4
.L_61:
        /*0100*/ 	.byte	0x03, 0x19
        /*0102*/ 	.short	0x0040


	//----- nvinfo : EIATTR_PARAM_CBANK
	.align		4
        /*0104*/ 	.byte	0x04, 0x0a
        /*0106*/ 	.short	(.L_63 - .L_62)
	.align		4
.L_62:
        /*0108*/ 	.word	index@(.nv.constant0.kernel_Correlation_updateGradSecond)
        /*010c*/ 	.short	0x0380
        /*010e*/ 	.short	0x0040


	//----- nvinfo : EIATTR_SW_WAR
	.align		4
.L_63:
        /*0110*/ 	.byte	0x04, 0x36
        /*0112*/ 	.short	(.L_65 - .L_64)
.L_64:
        /*0114*/ 	.word	0x00000008
.L_65:


//--------------------- .nv.info.kernel_Correlation_updateGradFirst --------------------------
	.section	.nv.info.kernel_Correlation_updateGradFirst,"",@"SHT_CUDA_INFO"
	.sectionflags	@""
	.align	4


	//----- nvinfo : EIATTR_CUDA_API_VERSION
	.align		4
        /*0000*/ 	.byte	0x04, 0x37
        /*0002*/ 	.short	(.L_67 - .L_66)
.L_66:
        /*0004*/ 	.word	0x00000082


	//----- nvinfo : EIATTR_KPARAM_INFO
	.align		4
.L_67:
        /*0008*/ 	.byte	0x04, 0x17
        /*000a*/ 	.short	(.L_69 - .L_68)
.L_68:
        /*000c*/ 	.word	0x00000000
        /*0010*/ 	.short	0x000c
        /*0012*/ 	.short	0x0038
        /*0014*/ 	.byte	0x00, 0xf5, 0x21, 0x00


	//----- nvinfo : EIATTR_KPARAM_INFO
	.align		4
.L_69:
        /*0018*/ 	.byte	0x04, 0x17
        /*001a*/ 	.short	(.L_71 - .L_70)
.L_70:
        /*001c*/ 	.word	0x00000000
        /*0020*/ 	.short	0x000b
        /*0022*/ 	.short	0x0030
        /*0024*/ 	.byte	0x00, 0xf5, 0x21, 0x00


	//----- nvinfo : EIATTR_KPARAM_INFO
	.align		4
.L_71:
        /*0028*/ 	.byte	0x04, 0x17
        /*002a*/ 	.short	(.L_73 - .L_72)
.L_72:
        /*002c*/ 	.word	0x00000000
        /*0030*/ 	.short	0x000a
        /*0032*/ 	.short	0x0028
        /*0034*/ 	.byte	0x00, 0xf5, 0x21, 0x00


	//----- nvinfo : EIATTR_KPARAM_INFO
	.align		4
.L_73:
        /*0038*/ 	.byte	0x04, 0x17
        /*003a*/ 	.short	(.L_75 - .L_74)
.L_74:
        /*003c*/ 	.word	0x00000000
        /*0040*/ 	.short	0x0009
        /*0042*/ 	.short	0x0024
        /*0044*/ 	.byte	0x00, 0xf0, 0x11, 0x00


	//----- nvinfo : EIATTR_KPARAM_INFO
	.align		4
.L_75:
        /*0048*/ 	.byte	0x04, 0x17
        /*004a*/ 	.short	(.L_77 - .L_76)
.L_76:
        /*004c*/ 	.word	0x00000000
        /*0050*/ 	.short	0x0008
        /*0052*/ 	.short	0x0020
        /*0054*/ 	.byte	0x00, 0xf0, 0x11, 0x00


	//----- nvinfo : EIATTR_KPARAM_INFO
	.align		4
.L_77:
        /*0058*/ 	.byte	0x04, 0x17
        /*005a*/ 	.short	(.L_79 - .L_78)
.L_78:
        /*005c*/ 	.word	0x00000000
        /*0060*/ 	.short	0x0007
        /*0062*/ 	.short	0x001c
        /*0064*/ 	.byte	0x00, 0xf0, 0x11, 0x00


	//----- nvinfo : EIATTR_KPARAM_INFO
	.align		4
.L_79:
        /*0068*/ 	.byte	0x04, 0x17
        /*006a*/ 	.short	(.L_81 - .L_80)
.L_80:
        /*006c*/ 	.word	0x00000000
        /*0070*/ 	.short	0x0006
        /*0072*/ 	.short	0x0018
        /*0074*/ 	.byte	0x00, 0xf0, 0x11, 0x00


	//----- nvinfo : EIATTR_KPARAM_INFO
	.align		4
.L_81:
        /*0078*/ 	.byte	0x04, 0x17
        /*007a*/ 	.short	(.L_83 - .L_82)
.L_82:
        /*007c*/ 	.word	0x00000000
        /*0080*/ 	.short	0x0005
        /*0082*/ 	.short	0x0014
        /*0084*/ 	.byte	0x00, 0xf0, 0x11, 0x00


	//----- nvinfo : EIATTR_KPARAM_INFO
	.align		4
.L_83:
        /*0088*/ 	.byte	0x04, 0x17
        /*008a*/ 	.short	(.L_85 - .L_84)
.L_84:
        /*008c*/ 	.word	0x00000000
        /*0090*/ 	.short	0x0004
        /*0092*/ 	.short	0x0010
        /*0094*/ 	.byte	0x00, 0xf0, 0x11, 0x00


	//----- nvinfo : EIATTR_KPARAM_INFO
	.align		4
.L_85:
        /*0098*/ 	.byte	0x04, 0x17
        /*009a*/ 	.short	(.L_87 - .L_86)
.L_86:
        /*009c*/ 	.word	0x00000000
        /*00a0*/ 	.short	0x0003
        /*00a2*/ 	.short	0x000c
        /*00a4*/ 	.byte	0x00, 0xf0, 0x11, 0x00


	//----- nvinfo : EIATTR_KPARAM_INFO
	.align		4
.L_87:
        /*00a8*/ 	.byte	0x04, 0x17
        /*00aa*/ 	.short	(.L_89 - .L_88)
.L_88:
        /*00ac*/ 	.word	0x00000000
        /*00b0*/ 	.short	0x0002
        /*00b2*/ 	.short	0x0008
        /*00b4*/ 	.byte	0x00, 0xf0, 0x11, 0x00


	//----- nvinfo : EIATTR_KPARAM_INFO
	.align		4
.L_89:
        /*00b8*/ 	.byte	0x04, 0x17
        /*00ba*/ 	.short	(.L_91 - .L_90)
.L_90:
        /*00bc*/ 	.word	0x00000000
        /*00c0*/ 	.short	0x0001
        /*00c2*/ 	.short	0x0004
        /*00c4*/ 	.byte	0x00, 0xf0, 0x11, 0x00


	//----- nvinfo : EIATTR_KPARAM_INFO
	.align		4
.L_91:
        /*00c8*/ 	.byte	0x04, 0x17
        /*00ca*/ 	.short	(.L_93 - .L_92)
.L_92:
        /*00cc*/ 	.word	0x00000000
        /*00d0*/ 	.short	0x0000
        /*00d2*/ 	.short	0x0000
        /*00d4*/ 	.byte	0x00, 0xf0, 0x11, 0x00


	//----- nvinfo : EIATTR_SPARSE_MMA_MASK
	.align		4
.L_93:
        /*00d8*/ 	.byte	0x03, 0x50
        /*00da*/ 	.short	0x0000


	//----- nvinfo : EIATTR_MAXREG_COUNT
	.align		4
        /*00dc*/ 	.byte	0x03, 0x1b
        /*00de*/ 	.short	0x00ff


	//----- nvinfo : EIATTR_MERCURY_ISA_VERSION
	.align		4
        /*00e0*/ 	.byte	0x03, 0x5f
        /*00e2*/ 	.short	0x0101


	//----- nvinfo : EIATTR_VRC_CTA_INIT_COUNT
	.align		4
        /*00e4*/ 	.byte	0x02, 0x4a
	.zero		1
	.zero		1


	//----- nvinfo : EIATTR_EXIT_INSTR_OFFSETS
	.align		4
        /*00e8*/ 	.byte	0x04, 0x1c
        /*00ea*/ 	.short	(.L_95 - .L_94)


	//   ....[0]....
.L_94:
        /*00ec*/ 	.word	0x00000680


	//   ....[1]....
        /*00f0*/ 	.word	0x00001e80


	//   ....[2]....
        /*00f4*/ 	.word	0x00002580


	//----- nvinfo : EIATTR_CRS_STACK_SIZE
	.align		4
.L_95:
        /*00f8*/ 	.byte	0x04, 0x1e
        /*00fa*/ 	.short	(.L_97 - .L_96)
.L_96:
        /*00fc*/ 	.word	0x00000000


	//----- nvinfo : EIATTR_CBANK_PARAM_SIZE
	.align		4
.L_97:
        /*0100*/ 	.byte	0x03, 0x19
        /*0102*/ 	.short	0x0040


	//----- nvinfo : EIATTR_PARAM_CBANK
	.align		4
        /*0104*/ 	.byte	0x04, 0x0a
        /*0106*/ 	.short	(.L_99 - .L_98)
	.align		4
.L_98:
        /*0108*/ 	.word	index@(.nv.constant0.kernel_Correlation_updateGradFirst)
        /*010c*/ 	.short	0x0380
        /*010e*/ 	.short	0x0040


	//----- nvinfo : EIATTR_SW_WAR
	.align		4
.L_99:
        /*0110*/ 	.byte	0x04, 0x36
        /*0112*/ 	.short	(.L_101 - .L_100)
.L_100:
        /*0114*/ 	.word	0x00000008
.L_101:


//--------------------- .nv.info.kernel_Correlation_updateOutput --------------------------
	.section	.nv.info.kernel_Correlation_updateOutput,"",@"SHT_CUDA_INFO"
	.sectionflags	@""
	.align	4


	//----- nvinfo : EIATTR_CUDA_API_VERSION
	.align		4
        /*0000*/ 	.byte	0x04, 0x37
        /*0002*/ 	.short	(.L_103 - .L_102)
.L_102:
        /*0004*/ 	.word	0x00000082


	//----- nvinfo : EIATTR_KPARAM_INFO
	.align		4
.L_103:
        /*0008*/ 	.byte	0x04, 0x17
        /*000a*/ 	.short	(.L_105 - .L_104)
.L_104:
        /*000c*/ 	.word	0x00000000
        /*0010*/ 	.short	0x000a
        /*0012*/ 	.short	0x0030
        /*0014*/ 	.byte	0x00, 0xf5, 0x21, 0x00


	//----- nvinfo : EIATTR_KPARAM_INFO
	.align		4
.L_105:
        /*0018*/ 	.byte	0x04, 0x17
        /*001a*/ 	.short	(.L_107 - .L_106)
.L_106:
        /*001c*/ 	.word	0x00000000
        /*0020*/ 	.short	0x0009
        /*0022*/ 	.short	0x0028
        /*0024*/ 	.byte	0x00, 0xf5, 0x21, 0x00


	//----- nvinfo : EIATTR_KPARAM_INFO
	.align		4
.L_107:
        /*0028*/ 	.byte	0x04, 0x17
        /*002a*/ 	.short	(.L_109 - .L_108)
.L_108:
        /*002c*/ 	.word	0x00000000
        /*0030*/ 	.short	0x0008
        /*0032*/ 	.short	0x0020
        /*0034*/ 	.byte	0x00, 0xf5, 0x21, 0x00


	//----- nvinfo : EIATTR_KPARAM_INFO
	.align		4
.L_109:
        /*0038*/ 	.byte	0x04, 0x17
        /*003a*/ 	.short	(.L_111 - .L_110)
.L_110:
        /*003c*/ 	.word	0x00000000
        /*0040*/ 	.short	0x0007
        /*0042*/ 	.short	0x001c
        /*0044*/ 	.byte	0x00, 0xf0, 0x11, 0x00


	//----- nvinfo : EIATTR_KPARAM_INFO
	.align		4
.L_111:
        /*0048*/ 	.byte	0x04, 0x17
        /*004a*/ 	.short	(.L_113 - .L_112)
.L_112:
        /*004c*/ 	.word	0x00000000
        /*0050*/ 	.short	0x0006
        /*0052*/ 	.short	0x0018
        /*0054*/ 	.byte	0x00, 0xf0, 0x11, 0x00


	//----- nvinfo : EIATTR_KPARAM_INFO
	.align		4
.L_113:
        /*0058*/ 	.byte	0x04, 0x17
        /*005a*/ 	.short	(.L_115 - .L_114)
.L_114:
        /*005c*/ 	.word	0x00000000
        /*0060*/ 	.short	0x0005
        /*0062*/ 	.short	0x0014
        /*0064*/ 	.byte	0x00, 0xf0, 0x11, 0x00


	//----- nvinfo : EIATTR_KPARAM_INFO
	.align		4
.L_115:
        /*0068*/ 	.byte	0x04, 0x17
        /*006a*/ 	.short	(.L_117 - .L_116)
.L_116:
        /*006c*/ 	.word	0x00000000
        /*0070*/ 	.short	0x0004
        /*0072*/ 	.short	0x0010
        /*0074*/ 	.byte	0x00, 0xf0, 0x11, 0x00


	//----- nvinfo : EIATTR_KPARAM_INFO
	.align		4
.L_117:
        /*0078*/ 	.byte	0x04, 0x17
        /*007a*/ 	.short	(.L_119 - .L_118)
.L_118:
        /*007c*/ 	.word	0x00000000
        /*0080*/ 	.short	0x0003
        /*0082*/ 	.short	0x000c
        /*0084*/ 	.byte	0x00, 0xf0, 0x11, 0x00


	//----- nvinfo : EIATTR_KPARAM_INFO
	.align		4
.L_119:
        /*0088*/ 	.byte	0x04, 0x17
        /*008a*/ 	.short	(.L_121 - .L_120)
.L_120:
        /*008c*/ 	.word	0x00000000
        /*0090*/ 	.short	0x0002
        /*0092*/ 	.short	0x0008
        /*0094*/ 	.byte	0x00, 0xf0, 0x11, 0x00


	//----- nvinfo : EIATTR_KPARAM_INFO
	.align		4
.L_121:
        /*0098*/ 	.byte	0x04, 0x17
        /*009a*/ 	.short	(.L_123 - .L_122)
.L_122:
        /*009c*/ 	.word	0x00000000
        /*00a0*/ 	.short	0x0001
        /*00a2*/ 	.short	0x0004
        /*00a4*/ 	.byte	0x00, 0xf0, 0x11, 0x00


	//----- nvinfo : EIATTR_KPARAM_INFO
	.align		4
.L_123:
        /*00a8*/ 	.byte	0x04, 0x17
        /*00aa*/ 	.short	(.L_125 - .L_124)
.L_124:
        /*00ac*/ 	.word	0x00000000
        /*00b0*/ 	.short	0x0000
        /*00b2*/ 	.short	0x0000
        /*00b4*/ 	.byte	0x00, 0xf0, 0x11, 0x00


	//----- nvinfo : EIATTR_SPARSE_MMA_MASK
	.align		4
.L_125:
        /*00b8*/ 	.byte	0x03, 0x50
        /*00ba*/ 	.short	0x0000


	//----- nvinfo : EIATTR_MAXREG_COUNT
	.align		4
        /*00bc*/ 	.byte	0x03, 0x1b
        /*00be*/ 	.short	0x00ff


	//----- nvinfo : EIATTR_NUM_BARRIERS
	.align		4
        /*00c0*/ 	.byte	0x02, 0x4c
        /*00c2*/ 	.byte	0x01
	.zero		1


	//----- nvinfo : EIATTR_MERCURY_ISA_VERSION
	.align		4
        /*00c4*/ 	.byte	0x03, 0x5f
        /*00c6*/ 	.short	0x0101


	//----- nvinfo : EIATTR_VRC_CTA_INIT_COUNT
	.align		4
        /*00c8*/ 	.byte	0x02, 0x4a
	.zero		1
	.zero		1


	//----- nvinfo : EIATTR_EXIT_INSTR_OFFSETS
	.align		4
        /*00cc*/ 	.byte	0x04, 0x1c
        /*00ce*/ 	.short	(.L_127 - .L_126)


	//   ....[0]....
.L_126:
        /*00d0*/ 	.word	0x00002120


	//----- nvinfo : EIATTR_CRS_STACK_SIZE
	.align		4
.L_127:
        /*00d4*/ 	.byte	0x04, 0x1e
        /*00d6*/ 	.short	(.L_129 - .L_128)
.L_128:
        /*00d8*/ 	.word	0x00000000


	//----- nvinfo : EIATTR_CBANK_PARAM_SIZE
	.align		4
.L_129:
        /*00dc*/ 	.byte	0x03, 0x19
        /*00de*/ 	.short	0x0038


	//----- nvinfo : EIATTR_PARAM_CBANK
	.align		4
        /*00e0*/ 	.byte	0x04, 0x0a
        /*00e2*/ 	.short	(.L_131 - .L_130)
	.align		4
.L_130:
        /*00e4*/ 	.word	index@(.nv.constant0.kernel_Correlation_updateOutput)
        /*00e8*/ 	.short	0x0380
        /*00ea*/ 	.short	0x0038


	//----- nvinfo : EIATTR_SW_WAR
	.align		4
.L_131:
        /*00ec*/ 	.byte	0x04, 0x36
        /*00ee*/ 	.short	(.L_133 - .L_132)
.L_132:
        /*00f0*/ 	.word	0x00000008
.L_133:


//--------------------- .nv.info.kernel_Correlation_rearrange --------------------------
	.section	.nv.info.kernel_Correlation_rearrange,"",@"SHT_CUDA_INFO"
	.sectionflags	@""
	.align	4


	//----- nvinfo : EIATTR_CUDA_API_VERSION
	.align		4
        /*0000*/ 	.byte	0x04, 0x37
        /*0002*/ 	.short	(.L_135 - .L_134)
.L_134:
        /*0004*/ 	.word	0x00000082


	//----- nvinfo : EIATTR_KPARAM_INFO
	.align		4
.L_135:
        /*0008*/ 	.byte	0x04, 0x17
        /*000a*/ 	.short	(.L_137 - .L_136)
.L_136:
        /*000c*/ 	.word	0x00000000
        /*0010*/ 	.short	0x0005
        /*0012*/ 	.short	0x0018
        /*0014*/ 	.byte	0x00, 0xf5, 0x21, 0x00


	//----- nvinfo : EIATTR_KPARAM_INFO
	.align		4
.L_137:
        /*0018*/ 	.byte	0x04, 0x17
        /*001a*/ 	.short	(.L_139 - .L_138)
.L_138:
        /*001c*/ 	.word	0x00000000
        /*0020*/ 	.short	0x0004
        /*0022*/ 	.short	0x0010
        /*0024*/ 	.byte	0x00, 0xf5, 0x21, 0x00


	//----- nvinfo : EIATTR_KPARAM_INFO
	.align		4
.L_139:
        /*0028*/ 	.byte	0x04, 0x17
        /*002a*/ 	.short	(.L_141 - .L_140)
.L_140:
        /*002c*/ 	.word	0x00000000
        /*0030*/ 	.short	0x0003
        /*0032*/ 	.short	0x000c
        /*0034*/ 	.byte	0x00, 0xf0, 0x11, 0x00


	//----- nvinfo : EIATTR_KPARAM_INFO
	.align		4
.L_141:
        /*0038*/ 	.byte	0x04, 0x17
        /*003a*/ 	.short	(.L_143 - .L_142)
.L_142:
        /*003c*/ 	.word	0x00000000
        /*0040*/ 	.short	0x0002
        /*0042*/ 	.short	0x0008
        /*0044*/ 	.byte	0x00, 0xf0, 0x11, 0x00


	//----- nvinfo : EIATTR_KPARAM_INFO
	.align		4
.L_143:
        /*0048*/ 	.byte	0x04, 0x17
        /*004a*/ 	.short	(.L_145 - .L_144)
.L_144:
        /*004c*/ 	.word	0x00000000
        /*0050*/ 	.short	0x0001
        /*0052*/ 	.short	0x0004
        /*0054*/ 	.byte	0x00, 0xf0, 0x11, 0x00


	//----- nvinfo : EIATTR_KPARAM_INFO
	.align		4
.L_145:
        /*0058*/ 	.byte	0x04, 0x17
        /*005a*/ 	.short	(.L_147 - .L_146)
.L_146:
        /*005c*/ 	.word	0x00000000
        /*0060*/ 	.short	0x0000
        /*0062*/ 	.short	0x0000
        /*0064*/ 	.byte	0x00, 0xf0, 0x11, 0x00


	//----- nvinfo : EIATTR_SPARSE_MMA_MASK
	.align		4
.L_147:
        /*0068*/ 	.byte	0x03, 0x50
        /*006a*/ 	.short	0x0000


	//----- nvinfo : EIATTR_MAXREG_COUNT
	.align		4
        /*006c*/ 	.byte	0x03, 0x1b
        /*006e*/ 	.short	0x00ff


	//----- nvinfo : EIATTR_NUM_BARRIERS
	.align		4
        /*0070*/ 	.byte	0x02, 0x4c
        /*0072*/ 	.byte	0x01
	.zero		1


	//----- nvinfo : EIATTR_MERCURY_ISA_VERSION
	.align		4
        /*0074*/ 	.byte	0x03, 0x5f
        /*0076*/ 	.short	0x0101


	//----- nvinfo : EIATTR_VRC_CTA_INIT_COUNT
	.align		4
        /*0078*/ 	.byte	0x02, 0x4a
	.zero		1
	.zero		1


	//----- nvinfo : EIATTR_EXIT_INSTR_OFFSETS
	.align		4
        /*007c*/ 	.byte	0x04, 0x1c
        /*007e*/ 	.short	(.L_149 - .L_148)


	//   ....[0]....
.L_148:
        /*0080*/ 	.word	0x00000080


	//   ....[1]....
        /*0084*/ 	.word	0x00000370


	//----- nvinfo : EIATTR_CBANK_PARAM_SIZE
	.align		4
.L_149:
        /*0088*/ 	.byte	0x03, 0x19
        /*008a*/ 	.short	0x0020


	//----- nvinfo : EIATTR_PARAM_CBANK
	.align		4
        /*008c*/ 	.byte	0x04, 0x0a
        /*008e*/ 	.short	(.L_151 - .L_150)
	.align		4
.L_150:
        /*0090*/ 	.word	index@(.nv.constant0.kernel_Correlation_rearrange)
        /*0094*/ 	.short	0x0380
        /*0096*/ 	.short	0x0020


	//----- nvinfo : EIATTR_SW_WAR
	.align		4
.L_151:
        /*0098*/ 	.byte	0x04, 0x36
        /*009a*/ 	.short	(.L_153 - .L_152)
.L_152:
        /*009c*/ 	.word	0x00000008
.L_153:


//--------------------- .nv.callgraph             --------------------------
	.section	.nv.callgraph,"",@"SHT_CUDA_CALLGRAPH"
	.align	4
	.sectionentsize	8
	.align		4
        /*0000*/ 	.word	0x00000000
	.align		4
        /*0004*/ 	.word	0xffffffff
	.align		4
        /*0008*/ 	.word	0x00000000
	.align		4
        /*000c*/ 	.word	0xfffffffe
	.align		4
        /*0010*/ 	.word	0x00000000
	.align		4
        /*0014*/ 	.word	0xfffffffd
	.align		4
        /*0018*/ 	.word	0x00000000
	.align		4
        /*001c*/ 	.word	0xfffffffc


//--------------------- .text.kernel_Correlation_updateGradSecond --------------------------
	.section	.text.kernel_Correlation_updateGradSecond,"ax",@progbits
	.align	128
        .global         kernel_Correlation_updateGradSecond
        .type           kernel_Correlation_updateGradSecond,@function
        .size           kernel_Correlation_updateGradSecond,(.L_x_110 - kernel_Correlation_updateGradSecond)
        .other          kernel_Correlation_updateGradSecond,@"STO_CUDA_ENTRY STV_DEFAULT"
kernel_Correlation_updateGradSecond:
.text.kernel_Correlation_updateGradSecond:
[----:B------:R-:W-:Y:S08]  /*0000*/  LDC R1, c[0x0][0x37c] ;  /* 0x0000df00ff017b82 */ /* 0x000ff00000000800 */
[----:B------:R-:W0:Y:S01]  /*0010*/  LDC R6, c[0x0][0x39c] ;  /* 0x0000e700ff067b82 */ /* 0x000e220000000800 */
[----:B------:R-:W1:Y:S07]  /*0020*/  LDCU UR5, c[0x0][0x3a0] ;  /* 0x00007400ff0577ac */ /* 0x000e6e0008000800 */
[----:B------:R-:W2:Y:S08]  /*0030*/  LDC R0, c[0x0][0x398] ;  /* 0x0000e600ff007b82 */ /* 0x000eb00000000800 */
[----:B------:R-:W3:Y:S01]  /*0040*/  LDC.64 R2, c[0x0][0x390] ;  /* 0x0000e400ff027b82 */ /* 0x000ee20000000a00 */
[----:B0-----:R-:W-:-:S07]  /*0050*/  IABS R8, R6 ;  /* 0x0000000600087213 */ /* 0x001fce0000000000 */
[----:B------:R-:W0:Y:S01]  /*0060*/  LDC R14, c[0x0][0x38c] ;  /* 0x0000e300ff0e7b82 */ /* 0x000e220000000800 */
[----:B------:R-:W4:Y:S01]  /*0070*/  I2F.RP R4, R8 ;  /* 0x0000000800047306 */ /* 0x000f220000209400 */
[----:B--2---:R-:W-:-:S06]  /*0080*/  IABS R7, R0 ;  /* 0x0000000000077213 */ /* 0x004fcc0000000000 */
[----:B------:R-:W0:Y:S01]  /*0090*/  LDC.64 R10, c[0x0][0x380] ;  /* 0x0000e000ff0a7b82 */ /* 0x000e220000000a00 */
[----:B------:R-:W2:Y:S01]  /*00a0*/  I2F.RP R9, R7 ;  /* 0x0000000700097306 */ /* 0x000ea20000209400 */
[----:B---3--:R-:W-:Y:S01]  /*00b0*/  VIADD R2, R2, 0xffffffff ;  /* 0xffffffff02027836 */ /* 0x008fe20000000000 */
[----:B------:R-:W-:-:S05]  /*00c0*/  IABS R16, R3 ;  /* 0x0000000300107213 */ /* 0x000fca0000000000 */
[----:B------:R-:W3:Y:S01]  /*00d0*/  S2UR UR4, SR_CTAID.X ;  /* 0x00000000000479c3 */ /* 0x000ee20000002500 */
[----:B----4-:R-:W4:Y:S01]  /*00e0*/  MUFU.RCP R4, R4 ;  /* 0x0000000400047308 */ /* 0x010f220000001000 */
[----:B------:R-:W-:-:S04]  /*00f0*/  LEA.HI R2, R2, R2, RZ, 0x1 ;  /* 0x0000000202027211 */ /* 0x000fc800078f08ff */
[----:B------:R-:W-:-:S03]  /*0100*/  SHF.R.S32.HI R2, RZ, 0x1, R2 ;  /* 0x00000001ff027819 */ /* 0x000fc60000011402 */
[----:B--2---:R-:W2:Y:S02]  /*0110*/  MUFU.RCP R9, R9 ;  /* 0x0000000900097308 */ /* 0x004ea40000001000 */
[----:B------:R-:W-:Y:S01]  /*0120*/  IMAD.IADD R2, R2, 0x1, R3 ;  /* 0x0000000102027824 */ /* 0x000fe200078e0203 */
[----:B------:R-:W-:Y:S02]  /*0130*/  LOP3.LUT R3, R3, R6, RZ, 0x3c, !PT ;  /* 0x0000000603037212 */ /* 0x000fe400078e3cff */
[----:B0-----:R-:W-:Y:S01]  /*0140*/  LEA R11, R14, R11, 0x1 ;  /* 0x0000000b0e0b7211 */ /* 0x001fe200078e08ff */
[----:B------:R-:W-:Y:S01]  /*0150*/  IMAD.SHL.U32 R2, R2, 0x2, RZ ;  /* 0x0000000202027824 */ /* 0x000fe200078e00ff */
[----:B------:R-:W-:Y:S01]  /*0160*/  ISETP.GE.AND P1, PT, R3, RZ, PT ;  /* 0x000000ff0300720c */ /* 0x000fe20003f26270 */
[----:B----4-:R-:W-:-:S03]  /*0170*/  VIADD R12, R4, 0xffffffe ;  /* 0x0ffffffe040c7836 */ /* 0x010fc60000000000 */
[----:B------:R-:W-:Y:S01]  /*0180*/  P2R R3, PR, RZ, 0x2 ;  /* 0x00000002ff037803 */ /* 0x000fe20000000000 */
[----:B------:R0:W4:Y:S01]  /*0190*/  F2I.FTZ.U32.TRUNC.NTZ R13, R12 ;  /* 0x0000000c000d7305 */ /* 0x000122000021f000 */
[----:B------:R-:W-:Y:S02]  /*01a0*/  ISETP.NE.AND P1, PT, R6, RZ, PT ;  /* 0x000000ff0600720c */ /* 0x000fe40003f25270 */
[----:B--2---:R-:W-:Y:S01]  /*01b0*/  IADD3 R4, PT, PT, R9, 0xffffffe, RZ ;  /* 0x0ffffffe09047810 */ /* 0x004fe20007ffe0ff */
[----:B------:R-:W-:Y:S02]  /*01c0*/  IMAD R9, R14, 0x2, R10 ;  /* 0x000000020e097824 */ /* 0x000fe400078e020a */
[----:B------:R-:W-:Y:S02]  /*01d0*/  IMAD R10, R0, 0xc350, R11 ;  /* 0x0000c350000a7824 */ /* 0x000fe400078e020b */
[----:B------:R2:W5:Y:S01]  /*01e0*/  F2I.FTZ.U32.TRUNC.NTZ R5, R4 ;  /* 0x0000000400057305 */ /* 0x000562000021f000 */
[----:B0-----:R-:W-:Y:S01]  /*01f0*/  IMAD.MOV.U32 R12, RZ, RZ, RZ ;  /* 0x000000ffff0c7224 */ /* 0x001fe200078e00ff */
[----:B------:R-:W-:Y:S01]  /*0200*/  LOP3.LUT R11, RZ, R2, RZ, 0x33, !PT ;  /* 0x00000002ff0b7212 */ /* 0x000fe200078e33ff */
[----:B----4-:R-:W-:-:S02]  /*0210*/  IMAD.MOV R15, RZ, RZ, -R13 ;  /* 0x000000ffff0f7224 */ /* 0x010fc400078e0a0d */
[----:B--2---:R-:W-:Y:S02]  /*0220*/  IMAD R4, R0, 0xc350, R9 ;  /* 0x0000c35000047824 */ /* 0x004fe400078e0209 */
[----:B------:R-:W-:-:S04]  /*0230*/  IMAD R15, R15, R8, RZ ;  /* 0x000000080f0f7224 */ /* 0x000fc800078e02ff */
[----:B------:R-:W-:Y:S01]  /*0240*/  IMAD.HI.U32 R12, R13, R15, R12 ;  /* 0x0000000f0d0c7227 */ /* 0x000fe200078e000c */
[----:B------:R-:W-:Y:S01]  /*0250*/  MOV R13, R16 ;  /* 0x00000010000d7202 */ /* 0x000fe20000000f00 */
[----:B------:R-:W3:Y:S02]  /*0260*/  S2R R15, SR_TID.X ;  /* 0x00000000000f7919 */ /* 0x000ee40000002100 */
[----:B-----5:R-:W-:Y:S02]  /*0270*/  IMAD.MOV R14, RZ, RZ, -R5 ;  /* 0x000000ffff0e7224 */ /* 0x020fe400078e0a05 */
[----:B------:R-:W-:-:S04]  /*0280*/  IMAD.HI.U32 R12, R12, R13, RZ ;  /* 0x0000000d0c0c7227 */ /* 0x000fc800078e00ff */
[----:B------:R-:W-:Y:S01]  /*0290*/  IMAD.MOV.U32 R2, RZ, RZ, R14 ;  /* 0x000000ffff027224 */ /* 0x000fe200078e000e */
[----:B------:R-:W-:Y:S01]  /*02a0*/  IADD3 R9, PT, PT, -R12, RZ, RZ ;  /* 0x000000ff0c097210 */ /* 0x000fe20007ffe1ff */
[----:B------:R-:W3:Y:S02]  /*02b0*/  LDC R14, c[0x0][0x360] ;  /* 0x0000d800ff0e7b82 */ /* 0x000ee40000000800 */
[----:B------:R-:W-:Y:S02]  /*02c0*/  IMAD R17, R2, R7, RZ ;  /* 0x0000000702117224 */ /* 0x000fe400078e02ff */
[----:B------:R-:W-:Y:S02]  /*02d0*/  IMAD R9, R8, R9, R13 ;  /* 0x0000000908097224 */ /* 0x000fe400078e020d */
[----:B------:R-:W-:Y:S01]  /*02e0*/  IMAD.IADD R13, R4, 0x1, R11 ;  /* 0x00000001040d7824 */ /* 0x000fe200078e020b */
[----:B------:R-:W-:Y:S01]  /*02f0*/  IADD3 R11, PT, PT, R11, R10, RZ ;  /* 0x0000000a0b0b7210 */ /* 0x000fe20007ffe0ff */
[----:B------:R-:W-:Y:S01]  /*0300*/  IMAD.MOV.U32 R4, RZ, RZ, RZ ;  /* 0x000000ffff047224 */ /* 0x000fe200078e00ff */
[----:B------:R-:W-:-:S02]  /*0310*/  ISETP.GT.U32.AND P3, PT, R8, R9, PT ;  /* 0x000000090800720c */ /* 0x000fc40003f64070 */
[----:B------:R-:W-:Y:S01]  /*0320*/  IABS R16, R11 ;  /* 0x0000000b00107213 */ /* 0x000fe20000000000 */
[----:B------:R-:W-:Y:S01]  /*0330*/  IMAD.HI.U32 R4, R5, R17, R4 ;  /* 0x0000001105047227 */ /* 0x000fe200078e0004 */
[----:B------:R-:W-:Y:S02]  /*0340*/  IABS R10, R13 ;  /* 0x0000000d000a7213 */ /* 0x000fe40000000000 */
[-C--:B------:R-:W-:Y:S02]  /*0350*/  LOP3.LUT R13, R13, R0.reuse, RZ, 0x3c, !PT ;  /* 0x000000000d0d7212 */ /* 0x080fe400078e3cff */
[----:B------:R-:W-:Y:S01]  /*0360*/  LOP3.LUT R11, R11, R0, RZ, 0x3c, !PT ;  /* 0x000000000b0b7212 */ /* 0x000fe200078e3cff */
[----:B------:R-:W-:Y:S01]  /*0370*/  IMAD.HI.U32 R5, R4, R16, RZ ;  /* 0x0000001004057227 */ /* 0x000fe200078e00ff */
[----:B------:R-:W-:-:S03]  /*0380*/  ISETP.GE.AND P2, PT, R13, RZ, PT ;  /* 0x000000ff0d00720c */ /* 0x000fc60003f46270 */
[----:B------:R-:W-:Y:S01]  /*0390*/  IMAD.HI.U32 R2, R4, R10, RZ ;  /* 0x0000000a04027227 */ /* 0x000fe200078e00ff */
[----:B------:R-:W-:-:S03]  /*03a0*/  IADD3 R17, PT, PT, -R5, RZ, RZ ;  /* 0x000000ff05117210 */ /* 0x000fc60007ffe1ff */
[----:B------:R-:W-:Y:S02]  /*03b0*/  IMAD.MOV R4, RZ, RZ, -R2 ;  /* 0x000000ffff047224 */ /* 0x000fe400078e0a02 */
[----:B------:R-:W-:Y:S02]  /*03c0*/  @!P3 IMAD.IADD R9, R9, 0x1, -R8 ;  /* 0x000000010909b824 */ /* 0x000fe400078e0a08 */
[C---:B------:R-:W-:Y:S02]  /*03d0*/  IMAD R4, R7.reuse, R4, R10 ;  /* 0x0000000407047224 */ /* 0x040fe400078e020a */
[----:B------:R-:W-:Y:S01]  /*03e0*/  IMAD R10, R7, R17, R16 ;  /* 0x00000011070a7224 */ /* 0x000fe200078e0210 */
[----:B------:R-:W-:Y:S01]  /*03f0*/  ISETP.GE.U32.AND P4, PT, R9, R8, PT ;  /* 0x000000080900720c */ /* 0x000fe20003f86070 */
[----:B---3--:R-:W-:Y:S01]  /*0400*/  IMAD R8, R14, UR4, R15 ;  /* 0x000000040e087c24 */ /* 0x008fe2000f8e020f */
[C---:B------:R-:W-:Y:S01]  /*0410*/  ISETP.GT.U32.AND P5, PT, R7.reuse, R4, PT ;  /* 0x000000040700720c */ /* 0x040fe20003fa4070 */
[----:B------:R-:W-:Y:S01]  /*0420*/  @!P3 VIADD R12, R12, 0x1 ;  /* 0x000000010c0cb836 */ /* 0x000fe20000000000 */
[----:B------:R-:W-:-:S02]  /*0430*/  ISETP.GT.U32.AND P0, PT, R7, R10, PT ;  /* 0x0000000a0700720c */ /* 0x000fc40003f04070 */
[----:B-1----:R-:W-:Y:S02]  /*0440*/  ISETP.GE.AND P6, PT, R8, UR5, PT ;  /* 0x0000000508007c0c */ /* 0x002fe4000bfc6270 */
[----:B------:R-:W-:-:S05]  /*0450*/  ISETP.GE.AND P3, PT, R11, RZ, PT ;  /* 0x000000ff0b00720c */ /* 0x000fca0003f66270 */
[----:B------:R-:W-:Y:S02]  /*0460*/  @P4 VIADD R12, R12, 0x1 ;  /* 0x000000010c0c4836 */ /* 0x000fe40000000000 */
[-C--:B------:R-:W-:Y:S02]  /*0470*/  @!P5 IADD3 R4, PT, PT, R4, -R7.reuse, RZ ;  /* 0x800000070404d210 */ /* 0x080fe40007ffe0ff */
[----:B------:R-:W-:Y:S01]  /*0480*/  @!P0 IMAD.IADD R10, R10, 0x1, -R7 ;  /* 0x000000010a0a8824 */ /* 0x000fe200078e0a07 */
[----:B------:R-:W-:Y:S02]  /*0490*/  @!P5 IADD3 R2, PT, PT, R2, 0x1, RZ ;  /* 0x000000010202d810 */ /* 0x000fe40007ffe0ff */
[-C--:B------:R-:W-:Y:S02]  /*04a0*/  ISETP.GE.U32.AND P4, PT, R4, R7.reuse, PT ;  /* 0x000000070400720c */ /* 0x080fe40003f86070 */
[----:B------:R-:W-:Y:S02]  /*04b0*/  P2R R4, PR, RZ, 0x2 ;  /* 0x00000002ff047803 */ /* 0x000fe40000000000 */
[----:B------:R-:W-:-:S02]  /*04c0*/  ISETP.GE.U32.AND P5, PT, R10, R7, PT ;  /* 0x000000070a00720c */ /* 0x000fc40003fa6070 */
[----:B------:R-:W-:Y:S01]  /*04d0*/  ISETP.NE.AND P1, PT, R3, RZ, PT ;  /* 0x000000ff0300720c */ /* 0x000fe20003f25270 */
[----:B------:R-:W-:-:S12]  /*04e0*/  @P6 EXIT ;  /* 0x000000000000694d */ /* 0x000fd80003800000 */
[----:B------:R-:W-:Y:S01]  /*04f0*/  ISETP.NE.AND P6, PT, R6, RZ, PT ;  /* 0x000000ff0600720c */ /* 0x000fe20003fc5270 */
[----:B------:R-:W0:Y:S01]  /*0500*/  LDCU UR4, c[0x0][0x370] ;  /* 0x00006e00ff0477ac */ /* 0x000e220008000800 */
[----:B------:R-:W-:Y:S01]  /*0510*/  @!P1 IMAD.MOV R12, RZ, RZ, -R12 ;  /* 0x000000ffff0c9224 */ /* 0x000fe200078e0a0c */
[----:B------:R-:W-:Y:S01]  /*0520*/  @P4 IADD3 R2, PT, PT, R2, 0x1, RZ ;  /* 0x0000000102024810 */ /* 0x000fe20007ffe0ff */
[----:B------:R-:W-:Y:S01]  /*0530*/  @!P0 VIADD R5, R5, 0x1 ;  /* 0x0000000105058836 */ /* 0x000fe20000000000 */
[----:B------:R-:W-:Y:S01]  /*0540*/  ISETP.NE.AND P0, PT, R0, RZ, PT ;  /* 0x000000ff0000720c */ /* 0x000fe20003f05270 */
[----:B------:R-:W1:Y:S01]  /*0550*/  LDCU.64 UR8, c[0x0][0x358] ;  /* 0x00006b00ff0877ac */ /* 0x000e620008000a00 */
[----:B------:R-:W-:Y:S01]  /*0560*/  LOP3.LUT R3, RZ, R0, RZ, 0x33, !PT ;  /* 0x00000000ff037212 */ /* 0x000fe200078e33ff */
[----:B------:R-:W-:Y:S02]  /*0570*/  @P5 VIADD R5, R5, 0x1 ;  /* 0x0000000105055836 */ /* 0x000fe40000000000 */
[----:B------:R-:W-:-:S03]  /*0580*/  @!P2 IMAD.MOV R2, RZ, RZ, -R2 ;  /* 0x000000ffff02a224 */ /* 0x000fc600078e0a02 */
[----:B------:R-:W-:Y:S02]  /*0590*/  @!P6 LOP3.LUT R12, RZ, R6, RZ, 0x33, !PT ;  /* 0x00000006ff0ce212 */ /* 0x000fe400078e33ff */
[----:B------:R-:W-:Y:S02]  /*05a0*/  @!P3 IADD3 R5, PT, PT, -R5, RZ, RZ ;  /* 0x000000ff0505b210 */ /* 0x000fe40007ffe1ff */
[----:B------:R-:W-:Y:S01]  /*05b0*/  ISETP.GE.AND P1, PT, R12, RZ, PT ;  /* 0x000000ff0c00720c */ /* 0x000fe20003f26270 */
[----:B0-----:R-:W-:Y:S01]  /*05c0*/  IMAD R4, R14, UR4, RZ ;  /* 0x000000040e047c24 */ /* 0x001fe2000f8e02ff */
[C---:B------:R-:W-:Y:S01]  /*05d0*/  SEL R10, R3.reuse, R5, !P0 ;  /* 0x00000005030a7207 */ /* 0x040fe20004000000 */
[----:B------:R-:W-:Y:S01]  /*05e0*/  IMAD.MOV.U32 R5, RZ, RZ, R8 ;  /* 0x000000ffff057224 */ /* 0x000fe200078e0008 */
[----:B------:R-:W-:-:S09]  /*05f0*/  SEL R11, R3, R2, !P0 ;  /* 0x00000002030b7207 */ /* 0x000fd20004000000 */
[----:B-1----:R-:W-:Y:S05]  /*0600*/  @!P1 BRA `(.L_x_0) ;  /* 0x0000001800489947 */ /* 0x002fea0003800000 */
[----:B------:R-:W0:Y:S01]  /*0610*/  LDCU.64 UR4, c[0x0][0x3b0] ;  /* 0x00007600ff0477ac */ /* 0x000e220008000a00 */
[----:B------:R-:W-:Y:S01]  /*0620*/  VIADD R9, R11, 0xffff3cb1 ;  /* 0xffff3cb10b097836 */ /* 0x000fe20000000000 */
[----:B0-----:R-:W-:-:S04]  /*0630*/  UIADD3 UR4, UP0, UPT, UR4, 0x20, URZ ;  /* 0x0000002004047890 */ /* 0x001fc8000ff1e0ff */
[----:B------:R-:W-:-:S12]  /*0640*/  UIADD3.X UR5, UPT, UPT, URZ, UR5, URZ, UP0, !UPT ;  /* 0x00000005ff057290 */ /* 0x000fd800087fe4ff */
.L_x_18:
[----:B0-----:R-:W0:Y:S01]  /*0650*/  LDC R0, c[0x0][0x388] ;  /* 0x0000e200ff007b82 */ /* 0x001e220000000800 */
[----:B------:R-:W-:Y:S02]  /*0660*/  IABS R14, R5 ;  /* 0x00000005000e7213 */ /* 0x000fe40000000000 */
[----:B------:R-:W-:-:S05]  /*0670*/  IADD3 R33, PT, PT, -R12, RZ, RZ ;  /* 0x000000ff0c217210 */ /* 0x000fca0007ffe1ff */
[----:B------:R-:W1:Y:S01]  /*0680*/  LDC R6, c[0x0][0x380] ;  /* 0x0000e000ff067b82 */ /* 0x000e620000000800 */
[----:B0-----:R-:W-:-:S04]  /*0690*/  IABS R13, R0 ;  /* 0x00000000000d7213 */ /* 0x001fc80000000000 */
[----:B------:R-:W0:Y:S01]  /*06a0*/  I2F.RP R7, R13 ;  /* 0x0000000d00077306 */ /* 0x000e220000209400 */
[----:B-1----:R-:W-:-:S07]  /*06b0*/  IABS R16, R6 ;  /* 0x0000000600107213 */ /* 0x002fce0000000000 */
[----:B0-----:R-:W0:Y:S02]  /*06c0*/  MUFU.RCP R7, R7 ;  /* 0x0000000700077308 */ /* 0x001e240000001000 */
[----:B0-----:R-:W-:Y:S02]  /*06d0*/  IADD3 R2, PT, PT, R7, 0xffffffe, RZ ;  /* 0x0ffffffe07027810 */ /* 0x001fe40007ffe0ff */
[----:B------:R-:W-:-:S04]  /*06e0*/  LOP3.LUT R7, R5, R0, RZ, 0x3c, !PT ;  /* 0x0000000005077212 */ /* 0x000fc800078e3cff */
[----:B------:R0:W1:Y:S01]  /*06f0*/  F2I.FTZ.U32.TRUNC.NTZ R3, R2 ;  /* 0x0000000200037305 */ /* 0x000062000021f000 */
[----:B------:R-:W-:Y:S01]  /*0700*/  ISETP.GE.AND P2, PT, R7, RZ, PT ;  /* 0x000000ff0700720c */ /* 0x000fe20003f46270 */
[----:B0-----:R-:W-:Y:S02]  /*0710*/  IMAD.MOV.U32 R2, RZ, RZ, RZ ;  /* 0x000000ffff027224 */ /* 0x001fe400078e00ff */
[----:B-1----:R-:W-:-:S04]  /*0720*/  IMAD.MOV R8, RZ, RZ, -R3 ;  /* 0x000000ffff087224 */ /* 0x002fc800078e0a03 */
[----:B------:R-:W-:Y:S02]  /*0730*/  IMAD R15, R8, R13, RZ ;  /* 0x0000000d080f7224 */ /* 0x000fe400078e02ff */
[----:B------:R-:W0:Y:S02]  /*0740*/  I2F.RP R8, R16 ;  /* 0x0000001000087306 */ /* 0x000e240000209400 */
[----:B------:R-:W-:-:S06]  /*0750*/  IMAD.HI.U32 R3, R3, R15, R2 ;  /* 0x0000000f03037227 */ /* 0x000fcc00078e0002 */
[----:B------:R-:W-:-:S05]  /*0760*/  IMAD.HI.U32 R3, R3, R14, RZ ;  /* 0x0000000e03037227 */ /* 0x000fca00078e00ff */
[----:B------:R-:W-:Y:S01]  /*0770*/  IADD3 R2, PT, PT, -R3, RZ, RZ ;  /* 0x000000ff03027210 */ /* 0x000fe20007ffe1ff */
[----:B0-----:R-:W0:Y:S04]  /*0780*/  MUFU.RCP R8, R8 ;  /* 0x0000000800087308 */ /* 0x001e280000001000 */
[----:B------:R-:W-:-:S05]  /*0790*/  IMAD R2, R13, R2, R14 ;  /* 0x000000020d027224 */ /* 0x000fca00078e020e */
[----:B------:R-:W-:Y:S01]  /*07a0*/  ISETP.GT.U32.AND P1, PT, R13, R2, PT ;  /* 0x000000020d00720c */ /* 0x000fe20003f24070 */
[----:B0-----:R-:W-:-:S12]  /*07b0*/  VIADD R14, R8, 0xffffffe ;  /* 0x0ffffffe080e7836 */ /* 0x001fd80000000000 */
[----:B------:R-:W-:Y:S01]  /*07c0*/  @!P1 IMAD.IADD R2, R2, 0x1, -R13 ;  /* 0x0000000102029824 */ /* 0x000fe200078e0a0d */
[----:B------:R0:W1:Y:S01]  /*07d0*/  F2I.FTZ.U32.TRUNC.NTZ R15, R14 ;  /* 0x0000000e000f7305 */ /* 0x000062000021f000 */
[----:B------:R-:W-:Y:S02]  /*07e0*/  @!P1 IADD3 R3, PT, PT, R3, 0x1, RZ ;  /* 0x0000000103039810 */ /* 0x000fe40007ffe0ff */
[----:B------:R-:W-:Y:S02]  /*07f0*/  ISETP.NE.AND P1, PT, R0, RZ, PT ;  /* 0x000000ff0000720c */ /* 0x000fe40003f25270 */
[----:B------:R-:W-:Y:S02]  /*0800*/  ISETP.GE.U32.AND P0, PT, R2, R13, PT ;  /* 0x0000000d0200720c */ /* 0x000fe40003f06070 */
[----:B------:R-:W2:Y:S01]  /*0810*/  LDC R2, c[0x0][0x384] ;  /* 0x0000e100ff027b82 */ /* 0x000ea20000000800 */
[----:B0-----:R-:W-:Y:S02]  /*0820*/  IMAD.MOV.U32 R14, RZ, RZ, RZ ;  /* 0x000000ffff0e7224 */ /* 0x001fe400078e00ff */
[----:B-1----:R-:W-:-:S08]  /*0830*/  IMAD.MOV R7, RZ, RZ, -R15 ;  /* 0x000000ffff077224 */ /* 0x002fd000078e0a0f */
[----:B------:R-:W-:Y:S02]  /*0840*/  @P0 VIADD R3, R3, 0x1 ;  /* 0x0000000103030836 */ /* 0x000fe40000000000 */
[----:B------:R-:W-:-:S03]  /*0850*/  IMAD R7, R7, R16, RZ ;  /* 0x0000001007077224 */ /* 0x000fc600078e02ff */
[----:B------:R-:W-:Y:S01]  /*0860*/  @!P2 IADD3 R3, PT, PT, -R3, RZ, RZ ;  /* 0x000000ff0303a210 */ /* 0x000fe20007ffe1ff */
[----:B------:R-:W-:Y:S01]  /*0870*/  IMAD.HI.U32 R14, R15, R7, R14 ;  /* 0x000000070f0e7227 */ /* 0x000fe200078e000e */
[----:B------:R-:W-:-:S04]  /*0880*/  @!P1 LOP3.LUT R3, RZ, R0, RZ, 0x33, !PT ;  /* 0x00000000ff039212 */ /* 0x000fc800078e33ff */
[----:B------:R-:W-:Y:S02]  /*0890*/  IABS R8, R3 ;  /* 0x0000000300087213 */ /* 0x000fe40000000000 */
[----:B--2---:R-:W-:-:S03]  /*08a0*/  IABS R17, R2 ;  /* 0x0000000200117213 */ /* 0x004fc60000000000 */
[----:B------:R-:W-:Y:S02]  /*08b0*/  IMAD.MOV.U32 R7, RZ, RZ, R8 ;  /* 0x000000ffff077224 */ /* 0x000fe400078e0008 */
[----:B------:R-:W0:Y:S02]  /*08c0*/  I2F.RP R8, R17 ;  /* 0x0000001100087306 */ /* 0x000e240000209400 */
[----:B------:R-:W-:-:S05]  /*08d0*/  IMAD.HI.U32 R14, R14, R7, RZ ;  /* 0x000000070e0e7227 */ /* 0x000fca00078e00ff */
[----:B------:R-:W-:-:S05]  /*08e0*/  IADD3 R13, PT, PT, -R14, RZ, RZ ;  /* 0x000000ff0e0d7210 */ /* 0x000fca0007ffe1ff */
[C---:B------:R-:W-:Y:S01]  /*08f0*/  IMAD R7, R16.reuse, R13, R7 ;  /* 0x0000000d10077224 */ /* 0x040fe200078e0207 */
[----:B0-----:R-:W0:Y:S04]  /*0900*/  MUFU.RCP R8, R8 ;  /* 0x0000000800087308 */ /* 0x001e280000001000 */
[----:B------:R-:W-:-:S13]  /*0910*/  ISETP.GT.U32.AND P1, PT, R16, R7, PT ;  /* 0x000000071000720c */ /* 0x000fda0003f24070 */
[----:B------:R-:W-:Y:S01]  /*0920*/  @!P1 IMAD.IADD R7, R7, 0x1, -R16 ;  /* 0x0000000107079824 */ /* 0x000fe200078e0a10 */
[----:B------:R-:W-:Y:S01]  /*0930*/  @!P1 IADD3 R14, PT, PT, R14, 0x1, RZ ;  /* 0x000000010e0e9810 */ /* 0x000fe20007ffe0ff */
[----:B0-----:R-:W-:Y:S01]  /*0940*/  VIADD R15, R8, 0xffffffe ;  /* 0x0ffffffe080f7836 */ /* 0x001fe20000000000 */
[----:B------:R-:W-:Y:S02]  /*0950*/  ISETP.NE.AND P1, PT, R6, RZ, PT ;  /* 0x000000ff0600720c */ /* 0x000fe40003f25270 */
[----:B------:R-:W-:Y:S02]  /*0960*/  ISETP.GE.U32.AND P0, PT, R7, R16, PT ;  /* 0x000000100700720c */ /* 0x000fe40003f06070 */
[----:B------:R-:W-:Y:S01]  /*0970*/  LOP3.LUT R7, R3, R6, RZ, 0x3c, !PT ;  /* 0x0000000603077212 */ /* 0x000fe200078e3cff */
[----:B------:R-:W0:Y:S01]  /*0980*/  F2I.FTZ.U32.TRUNC.NTZ R15, R15 ;  /* 0x0000000f000f7305 */ /* 0x000e22000021f000 */
[----:B------:R-:W1:Y:S02]  /*0990*/  LDC R16, c[0x0][0x398] ;  /* 0x0000e600ff107b82 */ /* 0x000e640000000800 */
[----:B------:R-:W-:-:S07]  /*09a0*/  ISETP.GE.AND P2, PT, R7, RZ, PT ;  /* 0x000000ff0700720c */ /* 0x000fce0003f46270 */
[----:B------:R-:W-:-:S04]  /*09b0*/  @P0 VIADD R14, R14, 0x1 ;  /* 0x000000010e0e0836 */ /* 0x000fc80000000000 */
[----:B------:R-:W-:Y:S01]  /*09c0*/  IMAD.MOV.U32 R7, RZ, RZ, R14 ;  /* 0x000000ffff077224 */ /* 0x000fe200078e000e */
[----:B0-----:R-:W-:Y:S01]  /*09d0*/  IADD3 R8, PT, PT, RZ, -R15, RZ ;  /* 0x8000000fff087210 */ /* 0x001fe20007ffe0ff */
[----:B------:R-:W-:Y:S02]  /*09e0*/  IMAD.MOV.U32 R14, RZ, RZ, RZ ;  /* 0x000000ffff0e7224 */ /* 0x000fe400078e00ff */
[----:B------:R-:W-:Y:S01]  /*09f0*/  @!P2 IMAD.MOV R7, RZ, RZ, -R7 ;  /* 0x000000ffff07a224 */ /* 0x000fe200078e0a07 */
[----:B------:R-:W-:Y:S01]  /*0a00*/  @!P1 LOP3.LUT R7, RZ, R6, RZ, 0x33, !PT ;  /* 0x00000006ff079212 */ /* 0x000fe200078e33ff */
[----:B------:R-:W-:-:S03]  /*0a10*/  IMAD R13, R8, R17, RZ ;  /* 0x00000011080d7224 */ /* 0x000fc600078e02ff */
[----:B------:R-:W-:Y:S01]  /*0a20*/  IABS R8, R7 ;  /* 0x0000000700087213 */ /* 0x000fe20000000000 */
[----:B------:R-:W-:Y:S01]  /*0a30*/  IMAD.HI.U32 R14, R15, R13, R14 ;  /* 0x0000000d0f0e7227 */ /* 0x000fe200078e000e */
[----:B------:R-:W-:-:S05]  /*0a40*/  ISETP.GE.AND P2, PT, R7, RZ, PT ;  /* 0x000000ff0700720c */ /* 0x000fca0003f46270 */
[----:B------:R-:W-:-:S05]  /*0a50*/  IMAD.HI.U32 R14, R14, R8, RZ ;  /* 0x000000080e0e7227 */ /* 0x000fca00078e00ff */
[----:B------:R-:W-:Y:S02]  /*0a60*/  IADD3 R13, PT, PT, -R14, RZ, RZ ;  /* 0x000000ff0e0d7210 */ /* 0x000fe40007ffe1ff */
[----:B------:R-:W0:Y:S03]  /*0a70*/  LDC.64 R14, c[0x0][0x390] ;  /* 0x0000e400ff0e7b82 */ /* 0x000e260000000a00 */
[----:B------:R-:W-:Y:S02]  /*0a80*/  IMAD R8, R17, R13, R8 ;  /* 0x0000000d11087224 */ /* 0x000fe400078e0208 */
[----:B------:R-:W-:-:S03]  /*0a90*/  IMAD.MOV R13, RZ, RZ, -R3 ;  /* 0x000000ffff0d7224 */ /* 0x000fc600078e0a03 */
[----:B------:R-:W-:-:S13]  /*0aa0*/  ISETP.GT.U32.AND P0, PT, R17, R8, PT ;  /* 0x000000081100720c */ /* 0x000fda0003f04070 */
[----:B------:R-:W-:Y:S01]  /*0ab0*/  @!P0 IMAD.IADD R8, R8, 0x1, -R17 ;  /* 0x0000000108088824 */ /* 0x000fe200078e0a11 */
[----:B------:R-:W-:Y:S01]  /*0ac0*/  ISETP.NE.AND P0, PT, R2, RZ, PT ;  /* 0x000000ff0200720c */ /* 0x000fe20003f05270 */
[----:B0-----:R-:W-:-:S03]  /*0ad0*/  VIADD R14, R14, 0xffffffff ;  /* 0xffffffff0e0e7836 */ /* 0x001fc60000000000 */
[----:B------:R-:W-:Y:S02]  /*0ae0*/  ISETP.GT.U32.AND P1, PT, R17, R8, PT ;  /* 0x000000081100720c */ /* 0x000fe40003f24070 */
[----:B------:R-:W-:-:S04]  /*0af0*/  LEA.HI R14, R14, R14, RZ, 0x1 ;  /* 0x0000000e0e0e7211 */ /* 0x000fc800078f08ff */
[----:B------:R-:W-:-:S05]  /*0b00*/  SHF.R.S32.HI R14, RZ, 0x1, R14 ;  /* 0x00000001ff0e7819 */ /* 0x000fca000001140e */
[----:B------:R-:W-:Y:S02]  /*0b10*/  IMAD.SHL.U32 R14, R14, 0x2, RZ ;  /* 0x000000020e0e7824 */ /* 0x000fe400078e00ff */
[----:B------:R-:W-:-:S03]  /*0b20*/  @!P1 IADD3 R8, PT, PT, R8, -R17, RZ ;  /* 0x8000001108089210 */ /* 0x000fc60007ffe0ff */
[----:B------:R-:W-:Y:S01]  /*0b30*/  IADD3 R15, PT, PT, R14, R15, RZ ;  /* 0x0000000f0e0f7210 */ /* 0x000fe20007ffe0ff */
[----:B------:R-:W-:Y:S02]  /*0b40*/  IMAD.MOV R14, RZ, RZ, -R7 ;  /* 0x000000ffff0e7224 */ /* 0x000fe400078e0a07 */
[----:B------:R-:W-:Y:S01]  /*0b50*/  @!P2 IMAD.MOV R8, RZ, RZ, -R8 ;  /* 0x000000ffff08a224 */ /* 0x000fe200078e0a08 */
[----:B------:R-:W-:Y:S01]  /*0b60*/  @!P0 LOP3.LUT R8, RZ, R2, RZ, 0x33, !PT ;  /* 0x00000002ff088212 */ /* 0x000fe200078e33ff */
[----:B-1----:R-:W-:Y:S02]  /*0b70*/  IMAD R15, R16, 0xc350, -R15 ;  /* 0x0000c350100f7824 */ /* 0x002fe400078e0a0f */
[----:B------:R-:W-:Y:S02]  /*0b80*/  IMAD R7, R0, R13, R5 ;  /* 0x0000000d00077224 */ /* 0x000fe400078e0205 */
[----:B------:R-:W-:Y:S02]  /*0b90*/  IMAD R6, R6, R14, R3 ;  /* 0x0000000e06067224 */ /* 0x000fe400078e0203 */
[----:B------:R-:W-:-:S02]  /*0ba0*/  IMAD.MOV.U32 R0, RZ, RZ, RZ ;  /* 0x000000ffff007224 */ /* 0x000fc400078e00ff */
[----:B-----5:R-:W-:-:S07]  /*0bb0*/  VIADD R26, R15, 0xffffffff ;  /* 0xffffffff0f1a7836 */ /* 0x020fce0000000000 */
.L_x_15:
[----:B------:R-:W0:Y:S01]  /*0bc0*/  LDC.64 R2, c[0x0][0x398] ;  /* 0x0000e600ff027b82 */ /* 0x000e220000000a00 */
[----:B------:R-:W1:Y:S01]  /*0bd0*/  LDCU UR6, c[0x0][0x38c] ;  /* 0x00007180ff0677ac */ /* 0x000e620008000800 */
[----:B------:R-:W-:Y:S01]  /*0be0*/  IMAD.MOV R17, RZ, RZ, -R33 ;  /* 0x000000ffff117224 */ /* 0x000fe200078e0a21 */
[----:B------:R-:W-:Y:S01]  /*0bf0*/  IADD3 R24, PT, PT, -R12, RZ, RZ ;  /* 0x000000ff0c187210 */ /* 0x000fe20007ffe1ff */
[----:B------:R-:W2:Y:S04]  /*0c00*/  LDCU UR7, c[0x0][0x394] ;  /* 0x00007280ff0777ac */ /* 0x000ea80008000800 */
[----:B------:R-:W3:Y:S01]  /*0c10*/  LDC R22, c[0x0][0x38c] ;  /* 0x0000e300ff167b82 */ /* 0x000ee20000000800 */
[----:B-1----:R-:W-:Y:S01]  /*0c20*/  VIADD R19, R8, UR6 ;  /* 0x0000000608137c36 */ /* 0x002fe20008000000 */
[----:B------:R-:W3:Y:S01]  /*0c30*/  LDCU UR6, c[0x0][0x380] ;  /* 0x00007000ff0677ac */ /* 0x000ee20008000800 */
[----:B0----5:R-:W-:Y:S01]  /*0c40*/  IABS R23, R2 ;  /* 0x0000000200177213 */ /* 0x021fe20000000000 */
[----:B--2---:R-:W-:-:S02]  /*0c50*/  IMAD R13, R33, R3, UR7 ;  /* 0x00000007210d7e24 */ /* 0x004fc4000f8e0203 */
[----:B------:R-:W-:Y:S01]  /*0c60*/  IADD3 R14, PT, PT, R26, R19, RZ ;  /* 0x000000131a0e7210 */ /* 0x000fe20007ffe0ff */
[----:B------:R-:W-:Y:S01]  /*0c70*/  IMAD R16, R2, 0xc350, R19 ;  /* 0x0000c35002107824 */ /* 0x000fe200078e0213 */
[----:B------:R-:W0:Y:S01]  /*0c80*/  I2F.RP R18, R23 ;  /* 0x0000001700127306 */ /* 0x000e220000209400 */
[----:B------:R-:W1:Y:S02]  /*0c90*/  LDCU UR7, c[0x0][0x38c] ;  /* 0x00007180ff0777ac */ /* 0x000e640008000800 */
[----:B------:R-:W-:Y:S02]  /*0ca0*/  IMAD R3, R3, R17, R14 ;  /* 0x0000001103037224 */ /* 0x000fe400078e020e */
[----:B------:R-:W-:Y:S02]  /*0cb0*/  HFMA2 R14, -RZ, RZ, 0, 0 ;  /* 0x00000000ff0e7431 */ /* 0x000fe400000001ff */
[----:B------:R-:W-:-:S05]  /*0cc0*/  IMAD.IADD R17, R16, 0x1, -R13 ;  /* 0x0000000110117824 */ /* 0x000fca00078e0a0d */
[----:B------:R-:W-:Y:S02]  /*0cd0*/  IABS R16, R17 ;  /* 0x0000001100107213 */ /* 0x000fe40000000000 */
[----:B------:R-:W-:Y:S02]  /*0ce0*/  LOP3.LUT R17, R17, R2, RZ, 0x3c, !PT ;  /* 0x0000000211117212 */ /* 0x000fe400078e3cff */
[----:B---3--:R-:W-:Y:S01]  /*0cf0*/  LEA R22, R22, UR6, 0x1 ;  /* 0x0000000616167c11 */ /* 0x008fe2000f8e08ff */
[----:B0-----:R-:W0:Y:S01]  /*0d00*/  MUFU.RCP R18, R18 ;  /* 0x0000001200127308 */ /* 0x001e220000001000 */
[----:B------:R-:W-:Y:S01]  /*0d10*/  ISETP.GE.AND P4, PT, R17, RZ, PT ;  /* 0x000000ff1100720c */ /* 0x000fe20003f86270 */
[----:B-1----:R-:W-:Y:S01]  /*0d20*/  VIADD R27, R6, UR7 ;  /* 0x00000007061b7c36 */ /* 0x002fe20008000000 */
[----:B0-----:R-:W-:-:S06]  /*0d30*/  IADD3 R15, PT, PT, R18, 0xffffffe, RZ ;  /* 0x0ffffffe120f7810 */ /* 0x001fcc0007ffe0ff */
[----:B------:R-:W0:Y:S02]  /*0d40*/  F2I.FTZ.U32.TRUNC.NTZ R15, R15 ;  /* 0x0000000f000f7305 */ /* 0x000e24000021f000 */
[----:B0-----:R-:W-:-:S04]  /*0d50*/  IMAD.MOV R18, RZ, RZ, -R15 ;  /* 0x000000ffff127224 */ /* 0x001fc800078e0a0f */
[----:B------:R-:W-:Y:S01]  /*0d60*/  IMAD R13, R18, R23, RZ ;  /* 0x00000017120d7224 */ /* 0x000fe200078e02ff */
[----:B------:R-:W-:Y:S02]  /*0d70*/  IABS R18, R3 ;  /* 0x0000000300127213 */ /* 0x000fe40000000000 */
[----:B------:R-:W-:Y:S01]  /*0d80*/  LOP3.LUT R3, R3, R2, RZ, 0x3c, !PT ;  /* 0x0000000203037212 */ /* 0x000fe200078e3cff */
[----:B------:R-:W-:-:S04]  /*0d90*/  IMAD.HI.U32 R13, R15, R13, R14 ;  /* 0x0000000d0f0d7227 */ /* 0x000fc800078e000e */
[----:B------:R-:W-:Y:S02]  /*0da0*/  IMAD.MOV.U32 R14, RZ, RZ, R18 ;  /* 0x000000ffff0e7224 */ /* 0x000fe400078e0012 */
[----:B------:R-:W-:-:S04]  /*0db0*/  IMAD.HI.U32 R15, R13, R16, RZ ;  /* 0x000000100d0f7227 */ /* 0x000fc800078e00ff */
[----:B------:R-:W-:-:S04]  /*0dc0*/  IMAD.HI.U32 R13, R13, R14, RZ ;  /* 0x0000000e0d0d7227 */ /* 0x000fc800078e00ff */
[----:B------:R-:W-:Y:S01]  /*0dd0*/  IMAD.MOV R21, RZ, RZ, -R15 ;  /* 0x000000ffff157224 */ /* 0x000fe200078e0a0f */
[----:B------:R-:W-:-:S03]  /*0de0*/  IADD3 R19, PT, PT, -R13, RZ, RZ ;  /* 0x000000ff0d137210 */ /* 0x000fc60007ffe1ff */
[C---:B------:R-:W-:Y:S02]  /*0df0*/  IMAD R16, R23.reuse, R21, R16 ;  /* 0x0000001517107224 */ /* 0x040fe400078e0210 */
[----:B------:R-:W-:-:S03]  /*0e00*/  IMAD R14, R23, R19, R14 ;  /* 0x00000013170e7224 */ /* 0x000fc600078e020e */
[C---:B------:R-:W-:Y:S02]  /*0e10*/  ISETP.GT.U32.AND P3, PT, R23.reuse, R16, PT ;  /* 0x000000101700720c */ /* 0x040fe40003f64070 */
[----:B------:R-:W-:-:S11]  /*0e20*/  ISETP.GT.U32.AND P2, PT, R23, R14, PT ;  /* 0x0000000e1700720c */ /* 0x000fd60003f44070 */
[--C-:B------:R-:W-:Y:S01]  /*0e30*/  @!P3 IMAD.IADD R16, R16, 0x1, -R23.reuse ;  /* 0x000000011010b824 */ /* 0x100fe200078e0a17 */
[----:B------:R-:W-:Y:S01]  /*0e40*/  @!P3 IADD3 R15, PT, PT, R15, 0x1, RZ ;  /* 0x000000010f0fb810 */ /* 0x000fe20007ffe0ff */
[----:B------:R-:W-:Y:S01]  /*0e50*/  @!P2 IMAD.IADD R14, R14, 0x1, -R23 ;  /* 0x000000010e0ea824 */ /* 0x000fe200078e0a17 */
[----:B------:R-:W-:Y:S01]  /*0e60*/  ISETP.GE.AND P3, PT, R3, RZ, PT ;  /* 0x000000ff0300720c */ /* 0x000fe20003f66270 */
[----:B------:R-:W-:Y:S01]  /*0e70*/  @!P2 VIADD R13, R13, 0x1 ;  /* 0x000000010d0da836 */ /* 0x000fe20000000000 */
[-C--:B------:R-:W-:Y:S02]  /*0e80*/  ISETP.GE.U32.AND P1, PT, R16, R23.reuse, PT ;  /* 0x000000171000720c */ /* 0x080fe40003f26070 */
[----:B------:R-:W-:-:S11]  /*0e90*/  ISETP.GE.U32.AND P0, PT, R14, R23, PT ;  /* 0x000000170e00720c */ /* 0x000fd60003f06070 */
[----:B------:R-:W-:Y:S02]  /*0ea0*/  @P1 VIADD R15, R15, 0x1 ;  /* 0x000000010f0f1836 */ /* 0x000fe40000000000 */
[----:B------:R-:W-:Y:S02]  /*0eb0*/  @P0 IADD3 R13, PT, PT, R13, 0x1, RZ ;  /* 0x000000010d0d0810 */ /* 0x000fe40007ffe0ff */
[----:B------:R-:W-:Y:S01]  /*0ec0*/  ISETP.NE.AND P0, PT, R2, RZ, PT ;  /* 0x000000ff0200720c */ /* 0x000fe20003f05270 */
[----:B------:R-:W-:Y:S01]  /*0ed0*/  @!P4 IMAD.MOV R15, RZ, RZ, -R15 ;  /* 0x000000ffff0fc224 */ /* 0x000fe200078e0a0f */
[----:B------:R-:W-:Y:S01]  /*0ee0*/  LOP3.LUT R2, RZ, R2, RZ, 0x33, !PT ;  /* 0x00000002ff027212 */ /* 0x000fe200078e33ff */
[----:B------:R-:W-:-:S03]  /*0ef0*/  @!P3 IMAD.MOV R13, RZ, RZ, -R13 ;  /* 0x000000ffff0db224 */ /* 0x000fc600078e0a0d */
[C---:B------:R-:W-:Y:S02]  /*0f00*/  SEL R31, R2.reuse, R15, !P0 ;  /* 0x0000000f021f7207 */ /* 0x040fe40004000000 */
[----:B------:R-:W-:Y:S02]  /*0f10*/  SEL R29, R2, R13, !P0 ;  /* 0x0000000d021d7207 */ /* 0x000fe40004000000 */
[----:B------:R-:W-:-:S05]  /*0f20*/  VIMNMX R25, PT, PT, R10, R31, PT ;  /* 0x0000001f0a197248 */ /* 0x000fca0003fe0100 */
[----:B------:R-:W-:-:S07]  /*0f30*/  VIADD R25, R25, 0xffff3cb0 ;  /* 0xffff3cb019197836 */ /* 0x000fce0000000000 */
.L_x_14:
[----:B------:R-:W0:Y:S01]  /*0f40*/  LDC.64 R2, c[0x0][0x398] ;  /* 0x0000e600ff027b82 */ /* 0x000e220000000a00 */
[----:B------:R-:W1:Y:S01]  /*0f50*/  LDCU UR6, c[0x0][0x394] ;  /* 0x00007280ff0677ac */ /* 0x000e620008000800 */
[----:B------:R-:W-:Y:S01]  /*0f60*/  IMAD.IADD R18, R26, 0x1, R27 ;  /* 0x000000011a127824 */ /* 0x000fe200078e021b */
[----:B------:R-:W-:Y:S01]  /*0f70*/  BSSY.RECONVERGENT B1, `(.L_x_1) ;  /* 0x00000d1000017945 */ /* 0x000fe20003800200 */
[----:B------:R-:W-:-:S04]  /*0f80*/  IMAD.MOV R16, RZ, RZ, -R24 ;  /* 0x000000ffff107224 */ /* 0x000fc800078e0a18 */
[----:B------:R-:W2:Y:S01]  /*0f90*/  LDC R20, c[0x0][0x398] ;  /* 0x0000e600ff147b82 */ /* 0x000ea20000000800 */
[----:B0-----:R-:W-:Y:S01]  /*0fa0*/  IABS R13, R2 ;  /* 0x00000002000d7213 */ /* 0x001fe20000000000 */
[----:B-1----:R-:W-:-:S03]  /*0fb0*/  IMAD R14, R24, R3, UR6 ;  /* 0x00000006180e7e24 */ /* 0x002fc6000f8e0203 */
[----:B------:R-:W0:Y:S01]  /*0fc0*/  I2F.RP R17, R13 ;  /* 0x0000000d00117306 */ /* 0x000e220000209400 */
[----:B--2---:R-:W-:-:S04]  /*0fd0*/  IMAD R19, R20, 0xc350, R27 ;  /* 0x0000c35014137824 */ /* 0x004fc800078e021b */
[----:B------:R-:W-:Y:S01]  /*0fe0*/  IMAD.IADD R19, R19, 0x1, -R14 ;  /* 0x0000000113137824 */ /* 0x000fe200078e0a0e */
[----:B------:R-:W-:-:S04]  /*0ff0*/  MOV R14, RZ ;  /* 0x000000ff000e7202 */ /* 0x000fc80000000f00 */
[----:B------:R-:W-:Y:S01]  /*1000*/  IABS R28, R19 ;  /* 0x00000013001c7213 */ /* 0x000fe20000000000 */
[----:B0-----:R-:W0:Y:S01]  /*1010*/  MUFU.RCP R17, R17 ;  /* 0x0000001100117308 */ /* 0x001e220000001000 */
[----:B------:R-:W-:-:S04]  /*1020*/  LOP3.LUT R19, R19, R2, RZ, 0x3c, !PT ;  /* 0x0000000213137212 */ /* 0x000fc800078e3cff */
[----:B------:R-:W-:Y:S02]  /*1030*/  ISETP.GE.AND P5, PT, R19, RZ, PT ;  /* 0x000000ff1300720c */ /* 0x000fe40003fa6270 */
[----:B0-----:R-:W-:Y:S01]  /*1040*/  IADD3 R15, PT, PT, R17, 0xffffffe, RZ ;  /* 0x0ffffffe110f7810 */ /* 0x001fe20007ffe0ff */
[----:B------:R-:W-:-:S05]  /*1050*/  IMAD R17, R3, R16, R18 ;  /* 0x0000001003117224 */ /* 0x000fca00078e0212 */
[----:B------:R-:W0:Y:S01]  /*1060*/  F2I.FTZ.U32.TRUNC.NTZ R15, R15 ;  /* 0x0000000f000f7305 */ /* 0x000e22000021f000 */
[----:B------:R-:W-:Y:S02]  /*1070*/  IABS R18, R17 ;  /* 0x0000001100127213 */ /* 0x000fe40000000000 */
[----:B------:R-:W-:-:S04]  /*1080*/  LOP3.LUT R17, R17, R2, RZ, 0x3c, !PT ;  /* 0x0000000211117212 */ /* 0x000fc800078e3cff */
[----:B------:R-:W-:Y:S02]  /*1090*/  ISETP.GE.AND P3, PT, R17, RZ, PT ;  /* 0x000000ff1100720c */ /* 0x000fe40003f66270 */
[----:B0-----:R-:W-:-:S05]  /*10a0*/  IADD3 R21, PT, PT, RZ, -R15, RZ ;  /* 0x8000000fff157210 */ /* 0x001fca0007ffe0ff */
[----:B------:R-:W-:-:S04]  /*10b0*/  IMAD.MOV.U32 R20, RZ, RZ, R21 ;  /* 0x000000ffff147224 */ /* 0x000fc800078e0015 */
[----:B------:R-:W-:-:S04]  /*10c0*/  IMAD R21, R20, R13, RZ ;  /* 0x0000000d14157224 */ /* 0x000fc800078e02ff */
[----:B------:R-:W-:-:S06]  /*10d0*/  IMAD.HI.U32 R15, R15, R21, R14 ;  /* 0x000000150f0f7227 */ /* 0x000fcc00078e000e */
[----:B------:R-:W-:-:S04]  /*10e0*/  IMAD.HI.U32 R14, R15, R18, RZ ;  /* 0x000000120f0e7227 */ /* 0x000fc800078e00ff */
[----:B------:R-:W-:-:S04]  /*10f0*/  IMAD.HI.U32 R15, R15, R28, RZ ;  /* 0x0000001c0f0f7227 */ /* 0x000fc800078e00ff */
[----:B------:R-:W-:Y:S02]  /*1100*/  IMAD.MOV R20, RZ, RZ, -R14 ;  /* 0x000000ffff147224 */ /* 0x000fe400078e0a0e */
[----:B------:R-:W-:Y:S02]  /*1110*/  IMAD.MOV R21, RZ, RZ, -R15 ;  /* 0x000000ffff157224 */ /* 0x000fe400078e0a0f */
[C---:B------:R-:W-:Y:S02]  /*1120*/  IMAD R18, R13.reuse, R20, R18 ;  /* 0x000000140d127224 */ /* 0x040fe400078e0212 */
[----:B------:R-:W-:-:S03]  /*1130*/  IMAD R20, R13, R21, R28 ;  /* 0x000000150d147224 */ /* 0x000fc600078e021c */
[C---:B------:R-:W-:Y:S02]  /*1140*/  ISETP.GT.U32.AND P2, PT, R13.reuse, R18, PT ;  /* 0x000000120d00720c */ /* 0x040fe40003f44070 */
[----:B------:R-:W-:-:S11]  /*1150*/  ISETP.GT.U32.AND P4, PT, R13, R20, PT ;  /* 0x000000140d00720c */ /* 0x000fd60003f84070 */
[-C--:B------:R-:W-:Y:S01]  /*1160*/  @!P2 IADD3 R18, PT, PT, R18, -R13.reuse, RZ ;  /* 0x8000000d1212a210 */ /* 0x080fe20007ffe0ff */
[----:B------:R-:W-:Y:S01]  /*1170*/  @!P2 VIADD R14, R14, 0x1 ;  /* 0x000000010e0ea836 */ /* 0x000fe20000000000 */
[----:B------:R-:W-:Y:S01]  /*1180*/  @!P4 IADD3 R15, PT, PT, R15, 0x1, RZ ;  /* 0x000000010f0fc810 */ /* 0x000fe20007ffe0ff */
[----:B------:R-:W-:Y:S01]  /*1190*/  @!P4 IMAD.IADD R20, R20, 0x1, -R13 ;  /* 0x000000011414c824 */ /* 0x000fe200078e0a0d */
[----:B------:R-:W-:-:S04]  /*11a0*/  ISETP.GE.U32.AND P0, PT, R18, R13, PT ;  /* 0x0000000d1200720c */ /* 0x000fc80003f06070 */
[----:B------:R-:W-:-:S09]  /*11b0*/  ISETP.GE.U32.AND P1, PT, R20, R13, PT ;  /* 0x0000000d1400720c */ /* 0x000fd20003f26070 */
[----:B------:R-:W-:Y:S01]  /*11c0*/  @P0 VIADD R14, R14, 0x1 ;  /* 0x000000010e0e0836 */ /* 0x000fe20000000000 */
[----:B------:R-:W-:-:S03]  /*11d0*/  ISETP.GE.AND P0, PT, R29, R10, PT ;  /* 0x0000000a1d00720c */ /* 0x000fc60003f06270 */
[----:B------:R-:W-:Y:S01]  /*11e0*/  @P1 VIADD R15, R15, 0x1 ;  /* 0x000000010f0f1836 */ /* 0x000fe20000000000 */
[----:B------:R-:W-:Y:S02]  /*11f0*/  ISETP.NE.AND P1, PT, R2, RZ, PT ;  /* 0x000000ff0200720c */ /* 0x000fe40003f25270 */
[----:B------:R-:W-:Y:S01]  /*1200*/  LOP3.LUT R2, RZ, R2, RZ, 0x33, !PT ;  /* 0x00000002ff027212 */ /* 0x000fe200078e33ff */
[----:B------:R-:W-:Y:S01]  /*1210*/  @!P5 IMAD.MOV R15, RZ, RZ, -R15 ;  /* 0x000000ffff0fd224 */ /* 0x000fe200078e0a0f */
[----:B------:R-:W-:-:S04]  /*1220*/  @!P3 IADD3 R14, PT, PT, -R14, RZ, RZ ;  /* 0x000000ff0e0eb210 */ /* 0x000fc80007ffe1ff */
[C---:B------:R-:W-:Y:S02]  /*1230*/  SEL R18, R2.reuse, R14, !P1 ;  /* 0x0000000e02127207 */ /* 0x040fe40004800000 */
[----:B------:R-:W-:Y:S02]  /*1240*/  SEL R20, R2, R15, !P1 ;  /* 0x0000000f02147207 */ /* 0x000fe40004800000 */
[----:B------:R-:W-:Y:S02]  /*1250*/  ISETP.GE.OR P0, PT, R18, R11, P0 ;  /* 0x0000000b1200720c */ /* 0x000fe40000706670 */
[----:B------:R-:W-:-:S04]  /*1260*/  VIMNMX R2, PT, PT, R31, R20, PT ;  /* 0x000000141f027248 */ /* 0x000fc80003fe0100 */
[----:B------:R-:W-:-:S13]  /*1270*/  ISETP.LT.OR P0, PT, R2, 0xc350, P0 ;  /* 0x0000c3500200780c */ /* 0x000fda0000701670 */
[----:B-----5:R-:W-:Y:S05]  /*1280*/  @P0 BRA `(.L_x_2) ;  /* 0x00000008007c0947 */ /* 0x020fea0003800000 */
[----:B------:R-:W-:Y:S02]  /*1290*/  VIMNMX R2, PT, PT, R29, 0xc34f, !PT ;  /* 0x0000c34f1d027848 */ /* 0x000fe40007fe0100 */
[----:B------:R-:W-:-:S04]  /*12a0*/  VIMNMX R13, PT, PT, R10, R31, PT ;  /* 0x0000001f0a0d7248 */ /* 0x000fc80003fe0100 */
[----:B------:R-:W-:-:S13]  /*12b0*/  ISETP.GE.AND P0, PT, R2, R13, PT ;  /* 0x0000000d0200720c */ /* 0x000fda0003f06270 */
[----:B------:R-:W-:Y:S05]  /*12c0*/  @P0 BRA `(.L_x_2) ;  /* 0x00000008006c0947 */ /* 0x000fea0003800000 */
[----:B------:R-:W0:Y:S01]  /*12d0*/  LDCU UR7, c[0x0][0x38c] ;  /* 0x00007180ff0777ac */ /* 0x000e220008000800 */
[----:B------:R-:W1:Y:S01]  /*12e0*/  LDC R28, c[0x0][0x3a4] ;  /* 0x0000e900ff1c7b82 */ /* 0x000e620000000800 */
[----:B------:R-:W-:Y:S01]  /*12f0*/  IADD3 R17, PT, PT, -R33, RZ, RZ ;  /* 0x000000ff21117210 */ /* 0x000fe20007ffe1ff */
[----:B------:R-:W2:Y:S01]  /*1300*/  LDCU UR6, c[0x0][0x384] ;  /* 0x00007080ff0677ac */ /* 0x000ea20008000800 */
[----:B------:R-:W3:Y:S05]  /*1310*/  LDCU UR10, c[0x0][0x39c] ;  /* 0x00007380ff0a77ac */ /* 0x000eea0008000800 */
[----:B------:R-:W4:Y:S01]  /*1320*/  LDC.64 R14, c[0x0][0x3a8] ;  /* 0x0000ea00ff0e7b82 */ /* 0x000f220000000a00 */
[----:B0-----:R-:W-:Y:S01]  /*1330*/  VIADD R13, R8, UR7 ;  /* 0x00000007080d7c36 */ /* 0x001fe20008000000 */
[----:B--2---:R-:W-:Y:S01]  /*1340*/  ULEA UR6, UR7, UR6, 0x1 ;  /* 0x0000000607067291 */ /* 0x004fe2000f8e08ff */
[----:B------:R-:W0:Y:S05]  /*1350*/  LDCU UR7, c[0x0][0x388] ;  /* 0x00007100ff0777ac */ /* 0x000e2a0008000800 */
[----:B-1----:R-:W-:-:S04]  /*1360*/  IMAD R30, R28, UR6, R13 ;  /* 0x000000061c1e7c24 */ /* 0x002fc8000f8e020d */
[----:B---3--:R-:W-:Y:S02]  /*1370*/  IMAD R17, R17, UR10, R30 ;  /* 0x0000000a11117c24 */ /* 0x008fe4000f8e021e */
[----:B------:R-:W-:Y:S02]  /*1380*/  IMAD.SHL.U32 R13, R12, 0x2, RZ ;  /* 0x000000020c0d7824 */ /* 0x000fe400078e00ff */
[----:B------:R-:W-:Y:S02]  /*1390*/  IMAD R17, R22, R17, R27 ;  /* 0x0000001116117224 */ /* 0x000fe400078e021b */
[----:B------:R-:W-:Y:S02]  /*13a0*/  IMAD R28, R13, R28, R28 ;  /* 0x0000001c0d1c7224 */ /* 0x000fe400078e021c */
[----:B------:R-:W-:Y:S01]  /*13b0*/  IMAD R16, R3, R16, R17 ;  /* 0x0000001003107224 */ /* 0x000fe200078e0211 */
[----:B------:R-:W-:Y:S02]  /*13c0*/  VIMNMX R21, PT, PT, R18, 0xc34f, !PT ;  /* 0x0000c34f12157848 */ /* 0x000fe40007fe0100 */
[----:B------:R-:W-:Y:S01]  /*13d0*/  VIMNMX R20, PT, PT, R11, R20, PT ;  /* 0x000000140b147248 */ /* 0x000fe20003fe0100 */
[----:B0-----:R-:W-:Y:S01]  /*13e0*/  IMAD R3, R16, UR7, R7 ;  /* 0x0000000710037c24 */ /* 0x001fe2000f8e0207 */
[----:B------:R-:W-:-:S03]  /*13f0*/  IADD3 R28, PT, PT, R33, R28, R12 ;  /* 0x0000001c211c7210 */ /* 0x000fc60007ffe00c */
[----:B----4-:R-:W-:-:S04]  /*1400*/  IMAD.WIDE R14, R3, 0x4, R14 ;  /* 0x00000004030e7825 */ /* 0x010fc800078e020e */
[----:B------:R-:W-:Y:S01]  /*1410*/  IMAD.IADD R3, R20, 0x1, -R21 ;  /* 0x0000000114037824 */ /* 0x000fe200078e0a15 */
[----:B------:R0:W5:Y:S01]  /*1420*/  LDG.E R23, desc[UR8][R14.64] ;  /* 0x000000080e177981 */ /* 0x000162000c1e1900 */
[----:B------:R-:W-:Y:S01]  /*1430*/  IMAD R13, R13, R28, R28 ;  /* 0x0000001c0d0d7224 */ /* 0x000fe200078e021c */
[----:B------:R-:W-:Y:S01]  /*1440*/  IADD3 R16, PT, PT, R10, -0xc34f, RZ ;  /* 0xffff3cb10a107810 */ /* 0x000fe20007ffe0ff */
[----:B------:R-:W-:Y:S01]  /*1450*/  IMAD.IADD R28, R21, 0x1, -R20 ;  /* 0x00000001151c7824 */ /* 0x000fe200078e0a14 */
[C---:B------:R-:W-:Y:S01]  /*1460*/  LOP3.LUT R18, R3.reuse, 0x7, RZ, 0xc0, !PT ;  /* 0x0000000703127812 */ /* 0x040fe200078ec0ff */
[----:B------:R-:W-:Y:S01]  /*1470*/  IMAD.IADD R13, R12, 0x1, R13 ;  /* 0x000000010c0d7824 */ /* 0x000fe200078e020d */
[----:B------:R-:W-:Y:S02]  /*1480*/  LOP3.LUT R19, R3, 0xf, RZ, 0xc0, !PT ;  /* 0x0000000f03137812 */ /* 0x000fe400078ec0ff */
[----:B------:R-:W-:Y:S01]  /*1490*/  ISETP.GT.U32.AND P2, PT, R28, -0x10, PT ;  /* 0xfffffff01c00780c */ /* 0x000fe20003f44070 */
[----:B------:R-:W-:Y:S01]  /*14a0*/  IMAD.IADD R17, R13, 0x1, R24 ;  /* 0x000000010d117824 */ /* 0x000fe200078e0218 */
[----:B0-----:R-:W-:Y:S01]  /*14b0*/  IADD3 R14, PT, PT, R19, -0x1, RZ ;  /* 0xffffffff130e7810 */ /* 0x001fe20007ffe0ff */
[----:B------:R-:W-:Y:S01]  /*14c0*/  VIADD R15, R18, 0xffffffff ;  /* 0xffffffff120f7836 */ /* 0x000fe20000000000 */
[----:B------:R-:W-:Y:S01]  /*14d0*/  LOP3.LUT R13, R3, 0xfffffff0, RZ, 0xc0, !PT ;  /* 0xfffffff0030d7812 */ /* 0x000fe200078ec0ff */
[----:B------:R-:W-:Y:S01]  /*14e0*/  IMAD R17, R17, R16, RZ ;  /* 0x0000001011117224 */ /* 0x000fe200078e02ff */
[----:B------:R-:W-:-:S02]  /*14f0*/  ISETP.GE.U32.AND P1, PT, R14, 0x7, PT ;  /* 0x000000070e00780c */ /* 0x000fc40003f26070 */
[----:B------:R-:W-:Y:S01]  /*1500*/  ISETP.GE.U32.AND P0, PT, R15, 0x3, PT ;  /* 0x000000030f00780c */ /* 0x000fe20003f06070 */
[----:B------:R-:W-:Y:S01]  /*1510*/  VIADD R15, R21, 0xffff3cb1 ;  /* 0xffff3cb1150f7836 */ /* 0x000fe20000000000 */
[----:B------:R-:W-:Y:S01]  /*1520*/  IADD3 R16, PT, PT, R2, -0xc34f, RZ ;  /* 0xffff3cb102107810 */ /* 0x000fe20007ffe0ff */
[----:B------:R-:W-:Y:S01]  /*1530*/  IMAD.MOV R13, RZ, RZ, -R13 ;  /* 0x000000ffff0d7224 */ /* 0x000fe200078e0a0d */
[----:B------:R-:W-:-:S09]  /*1540*/  LOP3.LUT R14, R3, 0x3, RZ, 0xc0, !PT ;  /* 0x00000003030e7812 */ /* 0x000fd200078ec0ff */
.L_x_13:
[----:B------:R-:W-:Y:S01]  /*1550*/  ISETP.GE.AND P3, PT, R21, R20, PT ;  /* 0x000000141500720c */ /* 0x000fe20003f66270 */
[----:B------:R-:W-:-:S12]  /*1560*/  BSSY.RECONVERGENT B0, `(.L_x_3) ;  /* 0x000006e000007945 */ /* 0x000fd80003800200 */
[----:B------:R-:W-:Y:S05]  /*1570*/  @P3 BRA `(.L_x_4) ;  /* 0x0000000400b03947 */ /* 0x000fea0003800000 */
[----:B------:R-:W-:Y:S01]  /*1580*/  IADD3 R28, PT, PT, R17, R16, RZ ;  /* 0x00000010111c7210 */ /* 0x000fe20007ffe0ff */
[----:B------:R-:W-:Y:S01]  /*1590*/  BSSY.RECONVERGENT B2, `(.L_x_5) ;  /* 0x0000032000027945 */ /* 0x000fe20003800200 */
[----:B------:R-:W-:-:S03]  /*15a0*/  IMAD.MOV.U32 R35, RZ, RZ, R15 ;  /* 0x000000ffff237224 */ /* 0x000fc600078e000f */
[----:B------:R-:W-:Y:S01]  /*15b0*/  IMAD R28, R9, R28, RZ ;  /* 0x0000001c091c7224 */ /* 0x000fe200078e02ff */
[----:B------:R-:W-:Y:S06]  /*15c0*/  @P2 BRA `(.L_x_6) ;  /* 0x0000000000b82947 */ /* 0x000fec0003800000 */
[----:B------:R-:W-:Y:S01]  /*15d0*/  BSSY.RECONVERGENT B3, `(.L_x_7) ;  /* 0x000002c000037945 */ /* 0x000fe20003800200 */
[----:B------:R-:W-:Y:S01]  /*15e0*/  IMAD.IADD R35, R15, 0x1, R28 ;  /* 0x000000010f237824 */ /* 0x000fe200078e021c */
[----:B------:R-:W-:Y:S01]  /*15f0*/  MOV R32, R13 ;  /* 0x0000000d00207202 */ /* 0x000fe20000000f00 */
[----:B------:R-:W-:-:S07]  /*1600*/  IMAD.MOV.U32 R30, RZ, RZ, R21 ;  /* 0x000000ffff1e7224 */ /* 0x000fce00078e0015 */
.L_x_8:
[----:B------:R-:W-:Y:S01]  /*1610*/  MOV R3, UR5 ;  /* 0x0000000500037c02 */ /* 0x000fe20008000f00 */
[----:B------:R-:W-:-:S04]  /*1620*/  IMAD.U32 R2, RZ, RZ, UR4 ;  /* 0x00000004ff027e24 */ /* 0x000fc8000f8e00ff */
[----:B------:R-:W-:-:S05]  /*1630*/  IMAD.WIDE R2, R35, 0x4, R2 ;  /* 0x0000000423027825 */ /* 0x000fca00078e0202 */
[----:B------:R-:W2:Y:S04]  /*1640*/  LDG.E R34, desc[UR8][R2.64+-0x20] ;  /* 0xffffe00802227981 */ /* 0x000ea8000c1e1900 */
[----:B------:R-:W3:Y:S04]  /*1650*/  LDG.E R37, desc[UR8][R2.64+-0x1c] ;  /* 0xffffe40802257981 */ /* 0x000ee8000c1e1900 */
[----:B------:R-:W4:Y:S04]  /*1660*/  LDG.E R39, desc[UR8][R2.64+-0x18] ;  /* 0xffffe80802277981 */ /* 0x000f28000c1e1900 */
[----:B------:R-:W4:Y:S04]  /*1670*/  LDG.E R44, desc[UR8][R2.64+-0x14] ;  /* 0xffffec08022c7981 */ /* 0x000f28000c1e1900 */
[----:B------:R-:W4:Y:S04]  /*1680*/  LDG.E R42, desc[UR8][R2.64+-0x10] ;  /* 0xfffff008022a7981 */ /* 0x000f28000c1e1900 */
[----:B------:R-:W4:Y:S04]  /*1690*/  LDG.E R40, desc[UR8][R2.64+-0xc] ;  /* 0xfffff40802287981 */ /* 0x000f28000c1e1900 */
[----:B------:R-:W4:Y:S04]  /*16a0*/  LDG.E R38, desc[UR8][R2.64+-0x8] ;  /* 0xfffff80802267981 */ /* 0x000f28000c1e1900 */
[----:B------:R-:W4:Y:S01]  /*16b0*/  LDG.E R36, desc[UR8][R2.64+-0x4] ;  /* 0xfffffc0802247981 */ /* 0x000f22000c1e1900 */
[----:B--2--5:R-:W-:-:S04]  /*16c0*/  FFMA R34, R23, R34, R0 ;  /* 0x0000002217227223 */ /* 0x024fc80000000000 */
[C---:B---3--:R-:W-:Y:S02]  /*16d0*/  FFMA R0, R23.reuse, R37, R34 ;  /* 0x0000002517007223 */ /* 0x048fe40000000022 */
[----:B------:R-:W2:Y:S02]  /*16e0*/  LDG.E R34, desc[UR8][R2.64] ;  /* 0x0000000802227981 */ /* 0x000ea4000c1e1900 */
[C---:B----4-:R-:W-:Y:S02]  /*16f0*/  FFMA R39, R23.reuse, R39, R0 ;  /* 0x0000002717277223 */ /* 0x050fe40000000000 */
[----:B------:R-:W3:Y:S02]  /*1700*/  LDG.E R0, desc[UR8][R2.64+0x4] ;  /* 0x0000040802007981 */ /* 0x000ee4000c1e1900 */
[C---:B------:R-:W-:Y:S02]  /*1710*/  FFMA R39, R23.reuse, R44, R39 ;  /* 0x0000002c17277223 */ /* 0x040fe40000000027 */
[----:B------:R-:W4:Y:S02]  /*1720*/  LDG.E R44, desc[UR8][R2.64+0x8] ;  /* 0x00000808022c7981 */ /* 0x000f24000c1e1900 */
[----:B------:R-:W-:-:S02]  /*1730*/  FFMA R39, R23, R42, R39 ;  /* 0x0000002a17277223 */ /* 0x000fc40000000027 */
[----:B------:R-:W4:Y:S02]  /*1740*/  LDG.E R42, desc[UR8][R2.64+0xc] ;  /* 0x00000c08022a7981 */ /* 0x000f24000c1e1900 */
[C---:B------:R-:W-:Y:S02]  /*1750*/  FFMA R39, R23.reuse, R40, R39 ;  /* 0x0000002817277223 */ /* 0x040fe40000000027 */
[----:B------:R-:W4:Y:S04]  /*1760*/  LDG.E R40, desc[UR8][R2.64+0x10] ;  /* 0x0000100802287981 */ /* 0x000f28000c1e1900 */
[----:B------:R-:W4:Y:S01]  /*1770*/  LDG.E R37, desc[UR8][R2.64+0x14] ;  /* 0x0000140802257981 */ /* 0x000f22000c1e1900 */
[----:B------:R-:W-:-:S03]  /*1780*/  FFMA R41, R23, R38, R39 ;  /* 0x0000002617297223 */ /* 0x000fc60000000027 */
[----:B------:R-:W4:Y:S04]  /*1790*/  LDG.E R38, desc[UR8][R2.64+0x18] ;  /* 0x0000180802267981 */ /* 0x000f28000c1e1900 */
[----:B------:R-:W4:Y:S01]  /*17a0*/  LDG.E R39, desc[UR8][R2.64+0x1c] ;  /* 0x00001c0802277981 */ /* 0x000f22000c1e1900 */
[----:B------:R-:W-:Y:S01]  /*17b0*/  FFMA R41, R23, R36, R41 ;  /* 0x0000002417297223 */ /* 0x000fe20000000029 */
[----:B------:R-:W-:-:S05]  /*17c0*/  VIADD R32, R32, 0x10 ;  /* 0x0000001020207836 */ /* 0x000fca0000000000 */
[----:B------:R-:W-:Y:S01]  /*17d0*/  ISETP.NE.AND P3, PT, R32, RZ, PT ;  /* 0x000000ff2000720c */ /* 0x000fe20003f65270 */
[----:B------:R-:W-:Y:S01]  /*17e0*/  VIADD R30, R30, 0x10 ;  /* 0x000000101e1e7836 */ /* 0x000fe20000000000 */
[----:B------:R-:W-:Y:S01]  /*17f0*/  IADD3 R35, PT, PT, R35, 0x10, RZ ;  /* 0x0000001023237810 */ /* 0x000fe20007ffe0ff */
[----:B--2---:R-:W-:-:S04]  /*1800*/  FFMA R41, R23, R34, R41 ;  /* 0x0000002217297223 */ /* 0x004fc80000000029 */
[----:B---3--:R-:W-:-:S04]  /*1810*/  FFMA R41, R23, R0, R41 ;  /* 0x0000000017297223 */ /* 0x008fc80000000029 */
[----:B----4-:R-:W-:-:S04]  /*1820*/  FFMA R41, R23, R44, R41 ;  /* 0x0000002c17297223 */ /* 0x010fc80000000029 */
[----:B------:R-:W-:-:S04]  /*1830*/  FFMA R41, R23, R42, R41 ;  /* 0x0000002a17297223 */ /* 0x000fc80000000029 */
[----:B------:R-:W-:-:S04]  /*1840*/  FFMA R40, R23, R40, R41 ;  /* 0x0000002817287223 */ /* 0x000fc80000000029 */
[----:B------:R-:W-:-:S04]  /*1850*/  FFMA R37, R23, R37, R40 ;  /* 0x0000002517257223 */ /* 0x000fc80000000028 */
[----:B------:R-:W-:-:S04]  /*1860*/  FFMA R38, R23, R38, R37 ;  /* 0x0000002617267223 */ /* 0x000fc80000000025 */
[----:B------:R-:W-:Y:S01]  /*1870*/  FFMA R0, R23, R39, R38 ;  /* 0x0000002717007223 */ /* 0x000fe20000000026 */
[----:B------:R-:W-:Y:S06]  /*1880*/  @P3 BRA `(.L_x_8) ;  /* 0xfffffffc00603947 */ /* 0x000fec000383ffff */
[----:B------:R-:W-:Y:S05]  /*1890*/  BSYNC.RECONVERGENT B3 ;  /* 0x0000000000037941 */ /* 0x000fea0003800200 */
.L_x_7:
[----:B------:R-:W-:-:S07]  /*18a0*/  VIADD R35, R30, 0xffff3cb1 ;  /* 0xffff3cb11e237836 */ /* 0x000fce0000000000 */
.L_x_6:
[----:B------:R-:W-:Y:S05]  /*18b0*/  BSYNC.RECONVERGENT B2 ;  /* 0x0000000000027941 */ /* 0x000fea0003800200 */
.L_x_5:
[----:B------:R-:W-:-:S13]  /*18c0*/  ISETP.NE.AND P3, PT, R19, RZ, PT ;  /* 0x000000ff1300720c */ /* 0x000fda0003f65270 */
[----:B------:R-:W-:Y:S05]  /*18d0*/  @!P3 BRA `(.L_x_4) ;  /* 0x0000000000d8b947 */ /* 0x000fea0003800000 */
[----:B------:R-:W-:Y:S01]  /*18e0*/  BSSY.RECONVERGENT B2, `(.L_x_9) ;  /* 0x0000017000027945 */ /* 0x000fe20003800200 */
[----:B------:R-:W-:-:S03]  /*18f0*/  ISETP.NE.AND P3, PT, R18, RZ, PT ;  /* 0x000000ff1200720c */ /* 0x000fc60003f65270 */
[----:B------:R-:W-:Y:S10]  /*1900*/  @!P1 BRA `(.L_x_10) ;  /* 0x0000000000509947 */ /* 0x000ff40003800000 */
[----:B------:R-:W0:Y:S01]  /*1910*/  LDC.64 R2, c[0x0][0x3b0] ;  /* 0x0000ec00ff027b82 */ /* 0x000e220000000a00 */
[----:B------:R-:W-:-:S04]  /*1920*/  IMAD.IADD R37, R28, 0x1, R35 ;  /* 0x000000011c257824 */ /* 0x000fc800078e0223 */
[----:B0-----:R-:W-:-:S05]  /*1930*/  IMAD.WIDE R2, R37, 0x4, R2 ;  /* 0x0000000425027825 */ /* 0x001fca00078e0202 */
        /* <DEDUP_REMOVED lines=8> */
[----:B------:R-:W-:Y:S01]  /*19c0*/  IADD3 R35, PT, PT, R35, 0x8, RZ ;  /* 0x0000000823237810 */ /* 0x000fe20007ffe0ff */
[----:B--2--5:R-:W-:-:S04]  /*19d0*/  FFMA R32, R23, R32, R0 ;  /* 0x0000002017207223 */ /* 0x024fc80000000000 */
[----:B---3--:R-:W-:-:S04]  /*19e0*/  FFMA R32, R23, R37, R32 ;  /* 0x0000002517207223 */ /* 0x008fc80000000020 */
[----:B----4-:R-:W-:-:S04]  /*19f0*/  FFMA R32, R23, R39, R32 ;  /* 0x0000002717207223 */ /* 0x010fc80000000020 */
[----:B------:R-:W-:-:S04]  /*1a00*/  FFMA R32, R23, R41, R32 ;  /* 0x0000002917207223 */ /* 0x000fc80000000020 */
[----:B------:R-:W-:-:S04]  /*1a10*/  FFMA R32, R23, R43, R32 ;  /* 0x0000002b17207223 */ /* 0x000fc80000000020 */
[----:B------:R-:W-:-:S04]  /*1a20*/  FFMA R45, R23, R45, R32 ;  /* 0x0000002d172d7223 */ /* 0x000fc80000000020 */
[----:B------:R-:W-:-:S04]  /*1a30*/  FFMA R30, R23, R30, R45 ;  /* 0x0000001e171e7223 */ /* 0x000fc8000000002d */
[----:B------:R-:W-:-:S07]  /*1a40*/  FFMA R0, R23, R34, R30 ;  /* 0x0000002217007223 */ /* 0x000fce000000001e */
.L_x_10:
[----:B------:R-:W-:Y:S05]  /*1a50*/  BSYNC.RECONVERGENT B2 ;  /* 0x0000000000027941 */ /* 0x000fea0003800200 */
.L_x_9:
        /* <DEDUP_REMOVED lines=10> */
[----:B------:R-:W4:Y:S01]  /*1b00*/  LDG.E R41, desc[UR8][R2.64+0xc] ;  /* 0x00000c0802297981 */ /* 0x000f22000c1e1900 */
[----:B------:R-:W-:-:S02]  /*1b10*/  VIADD R35, R35, 0x4 ;  /* 0x0000000423237836 */ /* 0x000fc40000000000 */
[----:B--2--5:R-:W-:-:S04]  /*1b20*/  FFMA R30, R23, R30, R0 ;  /* 0x0000001e171e7223 */ /* 0x024fc80000000000 */
[----:B---3--:R-:W-:-:S04]  /*1b30*/  FFMA R30, R23, R37, R30 ;  /* 0x00000025171e7223 */ /* 0x008fc8000000001e */
[----:B----4-:R-:W-:-:S04]  /*1b40*/  FFMA R30, R23, R39, R30 ;  /* 0x00000027171e7223 */ /* 0x010fc8000000001e */
[----:B------:R-:W-:-:S07]  /*1b50*/  FFMA R0, R23, R41, R30 ;  /* 0x0000002917007223 */ /* 0x000fce000000001e */
.L_x_12:
[----:B------:R-:W-:Y:S05]  /*1b60*/  BSYNC.RECONVERGENT B2 ;  /* 0x0000000000027941 */ /* 0x000fea0003800200 */
.L_x_11:
[----:B------:R-:W-:Y:S05]  /*1b70*/  @!P3 BRA `(.L_x_4) ;  /* 0x000000000030b947 */ /* 0x000fea0003800000 */
[----:B------:R-:W0:Y:S01]  /*1b80*/  LDC.64 R2, c[0x0][0x3b0] ;  /* 0x0000ec00ff027b82 */ /* 0x000e220000000a00 */
[----:B------:R-:W-:-:S05]  /*1b90*/  IADD3 R35, PT, PT, R28, R35, RZ ;  /* 0x000000231c237210 */ /* 0x000fca0007ffe0ff */
[----:B0-----:R-:W-:-:S05]  /*1ba0*/  IMAD.WIDE R2, R35, 0x4, R2 ;  /* 0x0000000423027825 */ /* 0x001fca00078e0202 */
[----:B------:R-:W2:Y:S01]  /*1bb0*/  LDG.E R28, desc[UR8][R2.64] ;  /* 0x00000008021c7981 */ /* 0x000ea2000c1e1900 */
[----:B------:R-:W-:Y:S01]  /*1bc0*/  ISETP.NE.AND P3, PT, R14, 0x1, PT ;  /* 0x000000010e00780c */ /* 0x000fe20003f65270 */
[----:B--2--5:R-:W-:-:S12]  /*1bd0*/  FFMA R0, R23, R28, R0 ;  /* 0x0000001c17007223 */ /* 0x024fd80000000000 */
[----:B------:R-:W-:Y:S05]  /*1be0*/  @!P3 BRA `(.L_x_4) ;  /* 0x000000000014b947 */ /* 0x000fea0003800000 */
[----:B------:R-:W-:Y:S01]  /*1bf0*/  ISETP.NE.AND P3, PT, R14, 0x2, PT ;  /* 0x000000020e00780c */ /* 0x000fe20003f65270 */
[----:B------:R-:W2:-:S12]  /*1c00*/  LDG.E R28, desc[UR8][R2.64+0x4] ;  /* 0x00000408021c7981 */ /* 0x000e98000c1e1900 */
[----:B------:R-:W3:Y:S01]  /*1c10*/  @P3 LDG.E R35, desc[UR8][R2.64+0x8] ;  /* 0x0000080802233981 */ /* 0x000ee2000c1e1900 */
[----:B--2---:R-:W-:-:S04]  /*1c20*/  FFMA R0, R23, R28, R0 ;  /* 0x0000001c17007223 */ /* 0x004fc80000000000 */
[----:B---3--:R-:W-:-:S07]  /*1c30*/  @P3 FFMA R0, R23, R35, R0 ;  /* 0x0000002317003223 */ /* 0x008fce0000000000 */
.L_x_4:
[----:B------:R-:W-:Y:S05]  /*1c40*/  BSYNC.RECONVERGENT B0 ;  /* 0x0000000000007941 */ /* 0x000fea0003800200 */
.L_x_3:
[C---:B------:R-:W-:Y:S01]  /*1c50*/  ISETP.NE.AND P3, PT, R16.reuse, R25, PT ;  /* 0x000000191000720c */ /* 0x040fe20003f65270 */
[----:B------:R-:W-:-:S12]  /*1c60*/  VIADD R16, R16, 0x1 ;  /* 0x0000000110107836 */ /* 0x000fd80000000000 */
[----:B------:R-:W-:Y:S05]  /*1c70*/  @P3 BRA `(.L_x_13) ;  /* 0xfffffff800343947 */ /* 0x000fea000383ffff */
.L_x_2:
[----:B------:R-:W-:Y:S05]  /*1c80*/  BSYNC.RECONVERGENT B1 ;  /* 0x0000000000017941 */ /* 0x000fea0003800200 */
.L_x_1:
[C---:B------:R-:W-:Y:S01]  /*1c90*/  ISETP.NE.AND P0, PT, R24.reuse, R12, PT ;  /* 0x0000000c1800720c */ /* 0x040fe20003f05270 */
[----:B------:R-:W-:-:S12]  /*1ca0*/  VIADD R24, R24, 0x1 ;  /* 0x0000000118187836 */ /* 0x000fd80000000000 */
[----:B------:R-:W-:Y:S05]  /*1cb0*/  @P0 BRA `(.L_x_14) ;  /* 0xfffffff000a00947 */ /* 0x000fea000383ffff */
[C---:B------:R-:W-:Y:S02]  /*1cc0*/  ISETP.NE.AND P0, PT, R33.reuse, R12, PT ;  /* 0x0000000c2100720c */ /* 0x040fe40003f05270 */
[----:B------:R-:W-:-:S11]  /*1cd0*/  IADD3 R33, PT, PT, R33, 0x1, RZ ;  /* 0x0000000121217810 */ /* 0x000fd60007ffe0ff */
[----:B------:R-:W-:Y:S05]  /*1ce0*/  @P0 BRA `(.L_x_15) ;  /* 0xffffffec00b40947 */ /* 0x000fea000383ffff */
[----:B------:R-:W0:Y:S01]  /*1cf0*/  LDCU UR6, c[0x0][0x390] ;  /* 0x00007200ff0677ac */ /* 0x000e220008000800 */
[----:B------:R-:W-:Y:S01]  /*1d00*/  BSSY.RECONVERGENT B0, `(.L_x_16) ;  /* 0x0000015000007945 */ /* 0x000fe20003800200 */
[----:B------:R-:W1:Y:S01]  /*1d10*/  LDCU UR7, c[0x0][0x388] ;  /* 0x00007100ff0777ac */ /* 0x000e620008000800 */
[----:B0-----:R-:W-:-:S04]  /*1d20*/  UIADD3 UR6, UPT, UPT, UR6, -0x1, URZ ;  /* 0xffffffff06067890 */ /* 0x001fc8000fffe0ff */
[----:B------:R-:W-:-:S04]  /*1d30*/  ULEA.HI UR6, UR6, UR6, URZ, 0x1 ;  /* 0x0000000606067291 */ /* 0x000fc8000f8f08ff */
[----:B------:R-:W-:-:S04]  /*1d40*/  USHF.R.S32.HI UR6, URZ, 0x1, UR6 ;  /* 0x00000001ff067899 */ /* 0x000fc80008011406 */
[----:B------:R-:W-:-:S04]  /*1d50*/  USHF.L.U32 UR6, UR6, 0x1, URZ ;  /* 0x0000000106067899 */ /* 0x000fc800080006ff */
[----:B-1----:R-:W-:-:S04]  /*1d60*/  UIMAD UR7, UR6, UR7, UR7 ;  /* 0x00000007060772a4 */ /* 0x002fc8000f8e0207 */
[----:B------:R-:W-:-:S06]  /*1d70*/  UIMAD UR6, UR6, UR7, UR7 ;  /* 0x00000007060672a4 */ /* 0x000fcc000f8e0207 */
[----:B------:R-:W-:-:S04]  /*1d80*/  I2FP.F32.S32 R15, UR6 ;  /* 0x00000006000f7c45 */ /* 0x000fc80008201400 */
[----:B------:R-:W0:Y:S08]  /*1d90*/  MUFU.RCP R2, R15 ;  /* 0x0000000f00027308 */ /* 0x000e300000001000 */
[----:B------:R-:W1:Y:S01]  /*1da0*/  FCHK P0, R0, R15 ;  /* 0x0000000f00007302 */ /* 0x000e620000000000 */
[----:B0-----:R-:W-:-:S04]  /*1db0*/  FFMA R3, -R15, R2, 1 ;  /* 0x3f8000000f037423 */ /* 0x001fc80000000102 */
[----:B------:R-:W-:-:S04]  /*1dc0*/  FFMA R3, R2, R3, R2 ;  /* 0x0000000302037223 */ /* 0x000fc80000000002 */
[----:B------:R-:W-:-:S04]  /*1dd0*/  FFMA R2, R0, R3, RZ ;  /* 0x0000000300027223 */ /* 0x000fc800000000ff */
[----:B------:R-:W-:-:S04]  /*1de0*/  FFMA R13, -R15, R2, R0 ;  /* 0x000000020f0d7223 */ /* 0x000fc80000000100 */
[----:B------:R-:W-:Y:S01]  /*1df0*/  FFMA R13, R3, R13, R2 ;  /* 0x0000000d030d7223 */ /* 0x000fe20000000002 */
[----:B-1----:R-:W-:Y:S06]  /*1e00*/  @!P0 BRA `(.L_x_17) ;  /* 0x0000000000108947 */ /* 0x002fec0003800000 */
[----:B------:R-:W-:Y:S01]  /*1e10*/  IMAD.MOV.U32 R3, RZ, RZ, R15 ;  /* 0x000000ffff037224 */ /* 0x000fe200078e000f */
[----:B------:R-:W-:-:S07]  /*1e20*/  MOV R2, 0x1e40 ;  /* 0x00001e4000027802 */ /* 0x000fce0000000f00 */
[----:B-----5:R-:W-:Y:S05]  /*1e30*/  CALL.REL.NOINC `($__internal_0_$__cuda_sm3x_div_rn_noftz_f32_slowpath) ;  /* 0x0000000400fc7944 */ /* 0x020fea0003c00000 */
[----:B------:R-:W-:-:S07]  /*1e40*/  IMAD.MOV.U32 R13, RZ, RZ, R15 ;  /* 0x000000ffff0d7224 */ /* 0x000fce00078e000f */
.L_x_17:
[----:B------:R-:W-:Y:S05]  /*1e50*/  BSYNC.RECONVERGENT B0 ;  /* 0x0000000000007941 */ /* 0x000fea0003800200 */
.L_x_16:
[----:B------:R-:W0:Y:S01]  /*1e60*/  LDC R0, c[0x0][0x388] ;  /* 0x0000e200ff007b82 */ /* 0x000e220000000800 */
[----:B------:R-:W1:Y:S01]  /*1e70*/  LDCU.64 UR10, c[0x0][0x3a0] ;  /* 0x00007400ff0a77ac */ /* 0x000e620008000a00 */
[----:B------:R-:W-:Y:S01]  /*1e80*/  IADD3 R5, PT, PT, R4, R5, RZ ;  /* 0x0000000504057210 */ /* 0x000fe20007ffe0ff */
[----:B------:R-:W2:Y:S05]  /*1e90*/  LDCU.64 UR6, c[0x0][0x380] ;  /* 0x00007000ff0677ac */ /* 0x000eaa0008000a00 */
[----:B------:R-:W3:Y:S01]  /*1ea0*/  LDC.64 R2, c[0x0][0x3b8] ;  /* 0x0000ee00ff027b82 */ /* 0x000ee20000000a00 */
[----:B-1----:R-:W-:Y:S01]  /*1eb0*/  ISETP.GE.AND P0, PT, R5, UR10, PT ;  /* 0x0000000a05007c0c */ /* 0x002fe2000bf06270 */
[----:B0-----:R-:W-:-:S04]  /*1ec0*/  IMAD R7, R0, UR11, R7 ;  /* 0x0000000b00077c24 */ /* 0x001fc8000f8e0207 */
[----:B--2---:R-:W-:-:S04]  /*1ed0*/  IMAD R7, R7, UR7, R8 ;  /* 0x0000000707077c24 */ /* 0x004fc8000f8e0208 */
[----:B------:R-:W-:-:S04]  /*1ee0*/  IMAD R7, R7, UR6, R6 ;  /* 0x0000000607077c24 */ /* 0x000fc8000f8e0206 */
[----:B---3--:R-:W-:-:S05]  /*1ef0*/  IMAD.WIDE R2, R7, 0x4, R2 ;  /* 0x0000000407027825 */ /* 0x008fca00078e0202 */
[----:B------:R0:W-:Y:S01]  /*1f00*/  STG.E desc[UR8][R2.64], R13 ;  /* 0x0000000d02007986 */ /* 0x0001e2000c101908 */
[----:B------:R-:W-:Y:S05]  /*1f10*/  @!P0 BRA `(.L_x_18) ;  /* 0xffffffe400cc8947 */ /* 0x000fea000383ffff */
[----:B------:R-:W-:Y:S05]  /*1f20*/  EXIT ;  /* 0x000000000000794d */ /* 0x000fea0003800000 */
.L_x_0:
[----:B------:R-:W0:Y:S01]  /*1f30*/  LDCU UR4, c[0x0][0x390] ;  /* 0x00007200ff0477ac */ /* 0x000e220008000800 */
        /* <DEDUP_REMOVED lines=9> */
[----:B------:R-:W1:Y:S01]  /*1fd0*/  FCHK P0, RZ, R3 ;  /* 0x00000003ff007302 */ /* 0x000e620000000000 */
[----:B0-----:R-:W-:-:S04]  /*1fe0*/  FFMA R7, -R3, R0, 1 ;  /* 0x3f80000003077423 */ /* 0x001fc80000000100 */
[----:B------:R-:W-:-:S04]  /*1ff0*/  FFMA R9, R0, R7, R0 ;  /* 0x0000000700097223 */ /* 0x000fc80000000000 */
[----:B------:R-:W-:-:S04]  /*2000*/  FFMA R0, RZ, R9, RZ ;  /* 0x00000009ff007223 */ /* 0x000fc800000000ff */
[----:B------:R-:W-:-:S04]  /*2010*/  FFMA R7, -R3, R0, RZ ;  /* 0x0000000003077223 */ /* 0x000fc800000001ff */
[----:B------:R-:W-:Y:S01]  /*2020*/  FFMA R0, R9, R7, R0 ;  /* 0x0000000709007223 */ /* 0x000fe20000000000 */
[----:B-1----:R-:W-:Y:S06]  /*2030*/  @!P0 BRA `(.L_x_19) ;  /* 0x0000000000108947 */ /* 0x002fec0003800000 */
[----:B------:R-:W-:Y:S01]  /*2040*/  IMAD.MOV.U32 R0, RZ, RZ, RZ ;  /* 0x000000ffff007224 */ /* 0x000fe200078e00ff */
[----:B------:R-:W-:-:S07]  /*2050*/  MOV R2, 0x2070 ;  /* 0x0000207000027802 */ /* 0x000fce0000000f00 */
[----:B------:R-:W-:Y:S05]  /*2060*/  CALL.REL.NOINC `($__internal_0_$__cuda_sm3x_div_rn_noftz_f32_slowpath) ;  /* 0x0000000400707944 */ /* 0x000fea0003c00000 */
[----:B------:R-:W-:-:S07]  /*2070*/  IMAD.MOV.U32 R0, RZ, RZ, R15 ;  /* 0x000000ffff007224 */ /* 0x000fce00078e000f */
.L_x_19:
[----:B------:R-:W0:Y:S01]  /*2080*/  LDC R2, c[0x0][0x388] ;  /* 0x0000e200ff027b82 */ /* 0x000e220000000800 */
[----:B------:R-:W1:Y:S01]  /*2090*/  LDCU UR4, c[0x0][0x384] ;  /* 0x00007080ff0477ac */ /* 0x000e620008000800 */
[----:B------:R-:W2:Y:S06]  /*20a0*/  LDCU.64 UR6, c[0x0][0x3a0] ;  /* 0x00007400ff0677ac */ /* 0x000eac0008000a00 */
[----:B------:R-:W3:Y:S08]  /*20b0*/  LDC R8, c[0x0][0x388] ;  /* 0x0000e200ff087b82 */ /* 0x000ef00000000800 */
[----:B------:R-:W4:Y:S01]  /*20c0*/  LDC R7, c[0x0][0x384] ;  /* 0x0000e100ff077b82 */ /* 0x000f220000000800 */
[----:B-1----:R-:W-:-:S02]  /*20d0*/  ISETP.NE.AND P0, PT, RZ, UR4, PT ;  /* 0x00000004ff007c0c */ /* 0x002fc4000bf05270 */
[----:B0-----:R-:W-:-:S05]  /*20e0*/  IABS R6, R2 ;  /* 0x0000000200067213 */ /* 0x001fca0000000000 */
[----:B------:R-:W0:Y:S01]  /*20f0*/  LDC R9, c[0x0][0x380] ;  /* 0x0000e000ff097b82 */ /* 0x000e220000000800 */
[----:B------:R-:W1:Y:S07]  /*2100*/  I2F.RP R12, R6 ;  /* 0x00000006000c7306 */ /* 0x000e6e0000209400 */
[----:B------:R-:W0:Y:S01]  /*2110*/  LDC.64 R2, c[0x0][0x3b8] ;  /* 0x0000ee00ff027b82 */ /* 0x000e220000000a00 */
[----:B-1----:R-:W1:Y:S02]  /*2120*/  MUFU.RCP R12, R12 ;  /* 0x0000000c000c7308 */ /* 0x002e640000001000 */
[----:B-1----:R-:W-:-:S06]  /*2130*/  IADD3 R10, PT, PT, R12, 0xffffffe, RZ ;  /* 0x0ffffffe0c0a7810 */ /* 0x002fcc0007ffe0ff */
[----:B------:R1:W5:Y:S02]  /*2140*/  F2I.FTZ.U32.TRUNC.NTZ R11, R10 ;  /* 0x0000000a000b7305 */ /* 0x000364000021f000 */
[----:B-1----:R-:W-:Y:S02]  /*2150*/  IMAD.MOV.U32 R10, RZ, RZ, RZ ;  /* 0x000000ffff0a7224 */ /* 0x002fe400078e00ff */
[----:B-----5:R-:W-:-:S04]  /*2160*/  IMAD.MOV R13, RZ, RZ, -R11 ;  /* 0x000000ffff0d7224 */ /* 0x020fc800078e0a0b */
[----:B------:R-:W-:-:S04]  /*2170*/  IMAD R13, R13, R6, RZ ;  /* 0x000000060d0d7224 */ /* 0x000fc800078e02ff */
[----:B------:R-:W-:Y:S01]  /*2180*/  IMAD.HI.U32 R11, R11, R13, R10 ;  /* 0x0000000d0b0b7227 */ /* 0x000fe200078e000a */
[----:B0-234-:R-:W-:-:S07]  /*2190*/  LOP3.LUT R10, RZ, UR4, RZ, 0x33, !PT ;  /* 0x00000004ff0a7c12 */ /* 0x01dfce000f8e33ff */
.L_x_20:
[----:B------:R-:W-:Y:S02]  /*21a0*/  IABS R14, R5 ;  /* 0x00000005000e7213 */ /* 0x000fe40000000000 */
[----:B------:R-:W-:Y:S02]  /*21b0*/  IABS R17, R9 ;  /* 0x0000000900117213 */ /* 0x000fe40000000000 */
[----:B------:R-:W-:Y:S01]  /*21c0*/  IABS R16, R8 ;  /* 0x0000000800107213 */ /* 0x000fe20000000000 */
[----:B0-----:R-:W-:Y:S01]  /*21d0*/  IMAD.HI.U32 R12, R11, R14, RZ ;  /* 0x0000000e0b0c7227 */ /* 0x001fe200078e00ff */
[----:B------:R-:W0:Y:S01]  /*21e0*/  I2F.RP R18, R17 ;  /* 0x0000001100127306 */ /* 0x000e220000209400 */
[----:B------:R-:W-:-:S03]  /*21f0*/  IABS R19, R7 ;  /* 0x0000000700137213 */ /* 0x000fc60000000000 */
[----:B------:R-:W-:-:S05]  /*2200*/  IADD3 R13, PT, PT, -R12, RZ, RZ ;  /* 0x000000ff0c0d7210 */ /* 0x000fca0007ffe1ff */
[----:B------:R-:W-:-:S05]  /*2210*/  IMAD R13, R16, R13, R14 ;  /* 0x0000000d100d7224 */ /* 0x000fca00078e020e */
[----:B------:R-:W-:Y:S01]  /*2220*/  ISETP.GT.U32.AND P2, PT, R6, R13, PT ;  /* 0x0000000d0600720c */ /* 0x000fe20003f44070 */
[----:B0-----:R-:W0:-:S12]  /*2230*/  MUFU.RCP R18, R18 ;  /* 0x0000001200127308 */ /* 0x001e180000001000 */
[----:B------:R-:W-:Y:S01]  /*2240*/  @!P2 IMAD.IADD R13, R13, 0x1, -R16 ;  /* 0x000000010d0da824 */ /* 0x000fe200078e0a10 */
[----:B------:R-:W-:Y:S02]  /*2250*/  @!P2 IADD3 R12, PT, PT, R12, 0x1, RZ ;  /* 0x000000010c0ca810 */ /* 0x000fe40007ffe0ff */
[----:B------:R-:W-:Y:S01]  /*2260*/  ISETP.NE.AND P2, PT, R8, RZ, PT ;  /* 0x000000ff0800720c */ /* 0x000fe20003f45270 */
[----:B0-----:R-:W-:Y:S01]  /*2270*/  VIADD R14, R18, 0xffffffe ;  /* 0x0ffffffe120e7836 */ /* 0x001fe20000000000 */
[----:B------:R-:W-:Y:S02]  /*2280*/  ISETP.GE.U32.AND P1, PT, R13, R6, PT ;  /* 0x000000060d00720c */ /* 0x000fe40003f26070 */
[----:B------:R-:W-:Y:S01]  /*2290*/  LOP3.LUT R13, R5, R8, RZ, 0x3c, !PT ;  /* 0x00000008050d7212 */ /* 0x000fe200078e3cff */
[----:B------:R0:W1:Y:S03]  /*22a0*/  F2I.FTZ.U32.TRUNC.NTZ R15, R14 ;  /* 0x0000000e000f7305 */ /* 0x000066000021f000 */
[----:B------:R-:W-:Y:S01]  /*22b0*/  ISETP.GE.AND P3, PT, R13, RZ, PT ;  /* 0x000000ff0d00720c */ /* 0x000fe20003f66270 */
[----:B0-----:R-:W-:-:S06]  /*22c0*/  IMAD.MOV.U32 R14, RZ, RZ, RZ ;  /* 0x000000ffff0e7224 */ /* 0x001fcc00078e00ff */
[----:B------:R-:W-:Y:S02]  /*22d0*/  @P1 VIADD R12, R12, 0x1 ;  /* 0x000000010c0c1836 */ /* 0x000fe40000000000 */
[----:B-1----:R-:W-:-:S04]  /*22e0*/  IMAD.MOV R16, RZ, RZ, -R15 ;  /* 0x000000ffff107224 */ /* 0x002fc800078e0a0f */
[----:B------:R-:W-:Y:S02]  /*22f0*/  @!P3 IADD3 R12, PT, PT, -R12, RZ, RZ ;  /* 0x000000ff0c0cb210 */ /* 0x000fe40007ffe1ff */
[----:B------:R-:W-:Y:S01]  /*2300*/  @!P2 LOP3.LUT R12, RZ, R8, RZ, 0x33, !PT ;  /* 0x00000008ff0ca212 */ /* 0x000fe200078e33ff */
[----:B------:R-:W-:-:S03]  /*2310*/  IMAD R13, R16, R17, RZ ;  /* 0x00000011100d7224 */ /* 0x000fc600078e02ff */
[----:B------:R-:W-:Y:S01]  /*2320*/  IABS R16, R12 ;  /* 0x0000000c00107213 */ /* 0x000fe20000000000 */
[----:B------:R-:W-:-:S04]  /*2330*/  IMAD.HI.U32 R13, R15, R13, R14 ;  /* 0x0000000d0f0d7227 */ /* 0x000fc800078e000e */
        /* <DEDUP_REMOVED lines=13> */
[----:B------:R-:W0:Y:S03]  /*2410*/  F2I.FTZ.U32.TRUNC.NTZ R15, R15 ;  /* 0x0000000f000f7305 */ /* 0x000e26000021f000 */
[----:B------:R-:W-:-:S07]  /*2420*/  ISETP.GE.AND P3, PT, R14, RZ, PT ;  /* 0x000000ff0e00720c */ /* 0x000fce0003f66270 */
[----:B------:R-:W-:Y:S02]  /*2430*/  @P1 VIADD R13, R13, 0x1 ;  /* 0x000000010d0d1836 */ /* 0x000fe40000000000 */
[----:B0-----:R-:W-:-:S04]  /*2440*/  IMAD.MOV R14, RZ, RZ, -R15 ;  /* 0x000000ffff0e7224 */ /* 0x001fc800078e0a0f */
[----:B------:R-:W-:Y:S02]  /*2450*/  @!P3 IADD3 R13, PT, PT, -R13, RZ, RZ ;  /* 0x000000ff0d0db210 */ /* 0x000fe40007ffe1ff */
[----:B------:R-:W-:Y:S01]  /*2460*/  @!P2 LOP3.LUT R13, RZ, R9, RZ, 0x33, !PT ;  /* 0x00000009ff0da212 */ /* 0x000fe200078e33ff */
[----:B------:R-:W-:Y:S02]  /*2470*/  IMAD R17, R14, R19, RZ ;  /* 0x000000130e117224 */ /* 0x000fe400078e02ff */
[----:B------:R-:W-:Y:S01]  /*2480*/  IMAD.MOV.U32 R14, RZ, RZ, RZ ;  /* 0x000000ffff0e7224 */ /* 0x000fe200078e00ff */
[----:B------:R-:W-:Y:S02]  /*2490*/  IABS R16, R13 ;  /* 0x0000000d00107213 */ /* 0x000fe40000000000 */
[----:B------:R-:W-:Y:S01]  /*24a0*/  ISETP.GE.AND P2, PT, R13, RZ, PT ;  /* 0x000000ff0d00720c */ /* 0x000fe20003f46270 */
[----:B------:R-:W-:-:S04]  /*24b0*/  IMAD.HI.U32 R14, R15, R17, R14 ;  /* 0x000000110f0e7227 */ /* 0x000fc800078e000e */
[----:B------:R-:W-:-:S04]  /*24c0*/  IMAD.MOV.U32 R15, RZ, RZ, R16 ;  /* 0x000000ffff0f7224 */ /* 0x000fc800078e0010 */
[----:B------:R-:W-:-:S05]  /*24d0*/  IMAD.HI.U32 R14, R14, R15, RZ ;  /* 0x0000000f0e0e7227 */ /* 0x000fca00078e00ff */
[----:B------:R-:W-:-:S05]  /*24e0*/  IADD3 R14, PT, PT, -R14, RZ, RZ ;  /* 0x000000ff0e0e7210 */ /* 0x000fca0007ffe1ff */
[----:B------:R-:W-:Y:S02]  /*24f0*/  IMAD R14, R19, R14, R15 ;  /* 0x0000000e130e7224 */ /* 0x000fe400078e020f */
[----:B------:R-:W-:-:S03]  /*2500*/  IMAD.MOV R15, RZ, RZ, -R12 ;  /* 0x000000ffff0f7224 */ /* 0x000fc600078e0a0c */
[----:B------:R-:W-:Y:S01]  /*2510*/  ISETP.GT.U32.AND P1, PT, R19, R14, PT ;  /* 0x0000000e1300720c */ /* 0x000fe20003f24070 */
[----:B------:R-:W-:Y:S01]  /*2520*/  IMAD R17, R8, R15, R5 ;  /* 0x0000000f08117224 */ /* 0x000fe200078e0205 */
[----:B------:R-:W-:Y:S01]  /*2530*/  IADD3 R5, PT, PT, R4, R5, RZ ;  /* 0x0000000504057210 */ /* 0x000fe20007ffe0ff */
[----:B------:R-:W-:Y:S02]  /*2540*/  IMAD.MOV R15, RZ, RZ, -R13 ;  /* 0x000000ffff0f7224 */ /* 0x000fe400078e0a0d */
[----:B------:R-:W-:Y:S02]  /*2550*/  IMAD R13, R8, UR7, R17 ;  /* 0x00000007080d7c24 */ /* 0x000fe4000f8e0211 */
[----:B------:R-:W-:-:S06]  /*2560*/  IMAD R15, R9, R15, R12 ;  /* 0x0000000f090f7224 */ /* 0x000fcc00078e020c */
[----:B------:R-:W-:-:S05]  /*2570*/  @!P1 IMAD.IADD R14, R14, 0x1, -R19 ;  /* 0x000000010e0e9824 */ /* 0x000fca00078e0a13 */
[----:B------:R-:W-:-:S13]  /*2580*/  ISETP.GT.U32.AND P1, PT, R19, R14, PT ;  /* 0x0000000e1300720c */ /* 0x000fda0003f24070 */
[----:B------:R-:W-:Y:S02]  /*2590*/  @!P1 IADD3 R14, PT, PT, R14, -R19, RZ ;  /* 0x800000130e0e9210 */ /* 0x000fe40007ffe0ff */
[----:B------:R-:W-:Y:S02]  /*25a0*/  ISETP.GE.AND P1, PT, R5, UR6, PT ;  /* 0x0000000605007c0c */ /* 0x000fe4000bf26270 */
[----:B------:R-:W-:-:S04]  /*25b0*/  @!P2 IADD3 R14, PT, PT, -R14, RZ, RZ ;  /* 0x000000ff0e0ea210 */ /* 0x000fc80007ffe1ff */
[----:B------:R-:W-:-:S05]  /*25c0*/  SEL R14, R10, R14, !P0 ;  /* 0x0000000e0a0e7207 */ /* 0x000fca0004000000 */
[----:B------:R-:W-:-:S04]  /*25d0*/  IMAD R14, R13, R7, R14 ;  /* 0x000000070d0e7224 */ /* 0x000fc800078e020e */
[----:B------:R-:W-:-:S04]  /*25e0*/  IMAD R13, R14, R9, R15 ;  /* 0x000000090e0d7224 */ /* 0x000fc800078e020f */
[----:B------:R-:W-:-:S05]  /*25f0*/  IMAD.WIDE R12, R13, 0x4, R2 ;  /* 0x000000040d0c7825 */ /* 0x000fca00078e0202 */
[----:B------:R0:W-:Y:S01]  /*2600*/  STG.E desc[UR8][R12.64], R0 ;  /* 0x000000000c007986 */ /* 0x0001e2000c101908 */
[----:B------:R-:W-:Y:S05]  /*2610*/  @!P1 BRA `(.L_x_20) ;  /* 0xfffffff800e09947 */ /* 0x000fea000383ffff */
[----:B------:R-:W-:Y:S05]  /*2620*/  EXIT ;  /* 0x000000000000794d */ /* 0x000fea0003800000 */
        .weak           $__internal_0_$__cuda_sm3x_div_rn_noftz_f32_slowpath
        .type           $__internal_0_$__cuda_sm3x_div_rn_noftz_f32_slowpath,@function
        .size           $__internal_0_$__cuda_sm3x_div_rn_noftz_f32_slowpath,(.L_x_110 - $__internal_0_$__cuda_sm3x_div_rn_noftz_f32_slowpath)
$__internal_0_$__cuda_sm3x_div_rn_noftz_f32_slowpath:
[----:B------:R-:W-:Y:S01]  /*2630*/  SHF.R.U32.HI R14, RZ, 0x17, R3 ;  /* 0x00000017ff0e7819 */ /* 0x000fe20000011603 */
[----:B------:R-:W-:Y:S01]  /*2640*/  BSSY.RECONVERGENT B1, `(.L_x_21) ;  /* 0x0000062000017945 */ /* 0x000fe20003800200 */
[----:B------:R-:W-:Y:S02]  /*2650*/  SHF.R.U32.HI R13, RZ, 0x17, R0 ;  /* 0x00000017ff0d7819 */ /* 0x000fe40000011600 */
[----:B------:R-:W-:Y:S02]  /*2660*/  LOP3.LUT R18, R14, 0xff, RZ, 0xc0, !PT ;  /* 0x000000ff0e127812 */ /* 0x000fe400078ec0ff */
[----:B------:R-:W-:-:S03]  /*2670*/  LOP3.LUT R16, R13, 0xff, RZ, 0xc0, !PT ;  /* 0x000000ff0d107812 */ /* 0x000fc600078ec0ff */
[----:B------:R-:W-:Y:S01]  /*2680*/  VIADD R15, R18, 0xffffffff ;  /* 0xffffffff120f7836 */ /* 0x000fe20000000000 */
[----:B------:R-:W-:-:S04]  /*2690*/  IADD3 R14, PT, PT, R16, -0x1, RZ ;  /* 0xffffffff100e7810 */ /* 0x000fc80007ffe0ff */
[----:B------:R-:W-:-:S04]  /*26a0*/  ISETP.GT.U32.AND P0, PT, R15, 0xfd, PT ;  /* 0x000000fd0f00780c */ /* 0x000fc80003f04070 */
[----:B------:R-:W-:-:S13]  /*26b0*/  ISETP.GT.U32.OR P0, PT, R14, 0xfd, P0 ;  /* 0x000000fd0e00780c */ /* 0x000fda0000704470 */
[----:B------:R-:W-:Y:S01]  /*26c0*/  @!P0 IMAD.MOV.U32 R13, RZ, RZ, RZ ;  /* 0x000000ffff0d8224 */ /* 0x000fe200078e00ff */
[----:B------:R-:W-:Y:S06]  /*26d0*/  @!P0 BRA `(.L_x_22) ;  /* 0x00000000005c8947 */ /* 0x000fec0003800000 */
[----:B------:R-:W-:Y:S02]  /*26e0*/  FSETP.GTU.FTZ.AND P0, PT, |R0|, +INF , PT ;  /* 0x7f8000000000780b */ /* 0x000fe40003f1c200 */
[----:B------:R-:W-:-:S04]  /*26f0*/  FSETP.GTU.FTZ.AND P1, PT, |R3|, +INF , PT ;  /* 0x7f8000000300780b */ /* 0x000fc80003f3c200 */
[----:B------:R-:W-:-:S13]  /*2700*/  PLOP3.LUT P0, PT, P0, P1, PT, 0xf8, 0x8f ;  /* 0x00000000008f781c */ /* 0x000fda0000703f70 */
[----:B------:R-:W-:Y:S05]  /*2710*/  @P0 BRA `(.L_x_23) ;  /* 0x00000004004c0947 */ /* 0x000fea0003800000 */
[----:B------:R-:W-:-:S13]  /*2720*/  LOP3.LUT P0, RZ, R3, 0x7fffffff, R0, 0xc8, !PT ;  /* 0x7fffffff03ff7812 */ /* 0x000fda000780c800 */
[----:B------:R-:W-:Y:S05]  /*2730*/  @!P0 BRA `(.L_x_24) ;  /* 0x00000004003c8947 */ /* 0x000fea0003800000 */
[C---:B------:R-:W-:Y:S02]  /*2740*/  FSETP.NEU.FTZ.AND P0, PT, |R0|.reuse, +INF , PT ;  /* 0x7f8000000000780b */ /* 0x040fe40003f1d200 */
[----:B------:R-:W-:Y:S02]  /*2750*/  FSETP.NEU.FTZ.AND P2, PT, |R3|, +INF , PT ;  /* 0x7f8000000300780b */ /* 0x000fe40003f5d200 */
[----:B------:R-:W-:-:S11]  /*2760*/  FSETP.NEU.FTZ.AND P1, PT, |R0|, +INF , PT ;  /* 0x7f8000000000780b */ /* 0x000fd60003f3d200 */
[----:B------:R-:W-:Y:S05]  /*2770*/  @!P2 BRA !P0, `(.L_x_24) ;  /* 0x00000004002ca947 */ /* 0x000fea0004000000 */
[----:B------:R-:W-:-:S04]  /*2780*/  LOP3.LUT P0, RZ, R0, 0x7fffffff, RZ, 0xc0, !PT ;  /* 0x7fffffff00ff7812 */ /* 0x000fc8000780c0ff */
[----:B------:R-:W-:-:S13]  /*2790*/  PLOP3.LUT P0, PT, P2, P0, PT, 0x2f, 0xf2 ;  /* 0x0000000000f2781c */ /* 0x000fda0001700577 */
[----:B------:R-:W-:Y:S05]  /*27a0*/  @P0 BRA `(.L_x_25) ;  /* 0x0000000400180947 */ /* 0x000fea0003800000 */
[----:B------:R-:W-:-:S04]  /*27b0*/  LOP3.LUT P0, RZ, R3, 0x7fffffff, RZ, 0xc0, !PT ;  /* 0x7fffffff03ff7812 */ /* 0x000fc8000780c0ff */
[----:B------:R-:W-:-:S13]  /*27c0*/  PLOP3.LUT P0, PT, P1, P0, PT, 0x2f, 0xf2 ;  /* 0x0000000000f2781c */ /* 0x000fda0000f00577 */
[----:B------:R-:W-:Y:S05]  /*27d0*/  @P0 BRA `(.L_x_26) ;  /* 0x0000000400000947 */ /* 0x000fea0003800000 */
[----:B------:R-:W-:Y:S02]  /*27e0*/  ISETP.GE.AND P0, PT, R14, RZ, PT ;  /* 0x000000ff0e00720c */ /* 0x000fe40003f06270 */
[----:B------:R-:W-:-:S11]  /*27f0*/  ISETP.GE.AND P1, PT, R15, RZ, PT ;  /* 0x000000ff0f00720c */ /* 0x000fd60003f26270 */
[----:B------:R-:W-:Y:S01]  /*2800*/  @P0 MOV R13, RZ ;  /* 0x000000ff000d0202 */ /* 0x000fe20000000f00 */
[----:B------:R-:W-:Y:S02]  /*2810*/  @!P0 IMAD.MOV.U32 R13, RZ, RZ, -0x40 ;  /* 0xffffffc0ff0d8424 */ /* 0x000fe400078e00ff */
[----:B------:R-:W-:Y:S01]  /*2820*/  @!P0 FFMA R0, R0, 1.84467440737095516160e+19, RZ ;  /* 0x5f80000000008823 */ /* 0x000fe200000000ff */
[----:B------:R-:W-:Y:S02]  /*2830*/  @!P1 FFMA R3, R3, 1.84467440737095516160e+19, RZ ;  /* 0x5f80000003039823 */ /* 0x000fe400000000ff */
[----:B------:R-:W-:-:S07]  /*2840*/  @!P1 IADD3 R13, PT, PT, R13, 0x40, RZ ;  /* 0x000000400d0d9810 */ /* 0x000fce0007ffe0ff */
.L_x_22:
[----:B------:R-:W-:Y:S01]  /*2850*/  LEA R14, R18, 0xc0800000, 0x17 ;  /* 0xc0800000120e7811 */ /* 0x000fe200078eb8ff */
[----:B------:R-:W-:Y:S04]  /*2860*/  BSSY.RECONVERGENT B2, `(.L_x_27) ;  /* 0x0000036000027945 */ /* 0x000fe80003800200 */
[----:B------:R-:W-:Y:S01]  /*2870*/  IMAD.IADD R14, R3, 0x1, -R14 ;  /* 0x00000001030e7824 */ /* 0x000fe200078e0a0e */
[----:B------:R-:W-:-:S03]  /*2880*/  IADD3 R3, PT, PT, R16, -0x7f, RZ ;  /* 0xffffff8110037810 */ /* 0x000fc60007ffe0ff */
[----:B------:R0:W1:Y:S01]  /*2890*/  MUFU.RCP R15, R14 ;  /* 0x0000000e000f7308 */ /* 0x0000620000001000 */
[----:B------:R-:W-:Y:S01]  /*28a0*/  FADD.FTZ R17, -R14, -RZ ;  /* 0x800000ff0e117221 */ /* 0x000fe20000010100 */
[C---:B------:R-:W-:Y:S01]  /*28b0*/  IMAD R0, R3.reuse, -0x800000, R0 ;  /* 0xff80000003007824 */ /* 0x040fe200078e0200 */
[----:B0-----:R-:W-:-:S05]  /*28c0*/  IADD3 R14, PT, PT, R3, 0x7f, -R18 ;  /* 0x0000007f030e7810 */ /* 0x001fca0007ffe812 */
[----:B------:R-:W-:Y:S02]  /*28d0*/  IMAD.IADD R14, R14, 0x1, R13 ;  /* 0x000000010e0e7824 */ /* 0x000fe400078e020d */
[----:B-1----:R-:W-:-:S04]  /*28e0*/  FFMA R16, R15, R17, 1 ;  /* 0x3f8000000f107423 */ /* 0x002fc80000000011 */
[----:B------:R-:W-:-:S04]  /*28f0*/  FFMA R20, R15, R16, R15 ;  /* 0x000000100f147223 */ /* 0x000fc8000000000f */
[----:B------:R-:W-:-:S04]  /*2900*/  FFMA R15, R0, R20, RZ ;  /* 0x00000014000f7223 */ /* 0x000fc800000000ff */
[----:B------:R-:W-:-:S04]  /*2910*/  FFMA R16, R17, R15, R0 ;  /* 0x0000000f11107223 */ /* 0x000fc80000000000 */
[----:B------:R-:W-:-:S04]  /*2920*/  FFMA R19, R20, R16, R15 ;  /* 0x0000001014137223 */ /* 0x000fc8000000000f */
[----:B------:R-:W-:-:S04]  /*2930*/  FFMA R16, R17, R19, R0 ;  /* 0x0000001311107223 */ /* 0x000fc80000000000 */
[----:B------:R-:W-:-:S05]  /*2940*/  FFMA R15, R20, R16, R19 ;  /* 0x00000010140f7223 */ /* 0x000fca0000000013 */
[----:B------:R-:W-:-:S04]  /*2950*/  SHF.R.U32.HI R0, RZ, 0x17, R15 ;  /* 0x00000017ff007819 */ /* 0x000fc8000001160f */
[----:B------:R-:W-:-:S04]  /*2960*/  LOP3.LUT R0, R0, 0xff, RZ, 0xc0, !PT ;  /* 0x000000ff00007812 */ /* 0x000fc800078ec0ff */
[----:B------:R-:W-:-:S05]  /*2970*/  IADD3 R17, PT, PT, R0, R14, RZ ;  /* 0x0000000e00117210 */ /* 0x000fca0007ffe0ff */
[----:B------:R-:W-:-:S05]  /*2980*/  VIADD R0, R17, 0xffffffff ;  /* 0xffffffff11007836 */ /* 0x000fca0000000000 */
[----:B------:R-:W-:-:S13]  /*2990*/  ISETP.GE.U32.AND P0, PT, R0, 0xfe, PT ;  /* 0x000000fe0000780c */ /* 0x000fda0003f06070 */
[----:B------:R-:W-:Y:S05]  /*29a0*/  @!P0 BRA `(.L_x_28) ;  /* 0x0000000000808947 */ /* 0x000fea0003800000 */
[----:B------:R-:W-:-:S13]  /*29b0*/  ISETP.GT.AND P0, PT, R17, 0xfe, PT ;  /* 0x000000fe1100780c */ /* 0x000fda0003f04270 */
[----:B------:R-:W-:Y:S05]  /*29c0*/  @P0 BRA `(.L_x_29) ;  /* 0x00000000006c0947 */ /* 0x000fea0003800000 */
[----:B------:R-:W-:-:S13]  /*29d0*/  ISETP.GE.AND P0, PT, R17, 0x1, PT ;  /* 0x000000011100780c */ /* 0x000fda0003f06270 */
[----:B------:R-:W-:Y:S05]  /*29e0*/  @P0 BRA `(.L_x_30) ;  /* 0x0000000000740947 */ /* 0x000fea0003800000 */
[----:B------:R-:W-:Y:S02]  /*29f0*/  ISETP.GE.AND P0, PT, R17, -0x18, PT ;  /* 0xffffffe81100780c */ /* 0x000fe40003f06270 */
[----:B------:R-:W-:-:S11]  /*2a00*/  LOP3.LUT R15, R15, 0x80000000, RZ, 0xc0, !PT ;  /* 0x800000000f0f7812 */ /* 0x000fd600078ec0ff */
[----:B------:R-:W-:Y:S05]  /*2a10*/  @!P0 BRA `(.L_x_30) ;  /* 0x0000000000688947 */ /* 0x000fea0003800000 */
[CCC-:B------:R-:W-:Y:S01]  /*2a20*/  FFMA.RZ R0, R20.reuse, R16.reuse, R19.reuse ;  /* 0x0000001014007223 */ /* 0x1c0fe2000000c013 */
[C---:B------:R-:W-:Y:S01]  /*2a30*/  IADD3 R14, PT, PT, R17.reuse, 0x20, RZ ;  /* 0x00000020110e7810 */ /* 0x040fe20007ffe0ff */
[-CC-:B------:R-:W-:Y:S01]  /*2a40*/  FFMA.RM R3, R20, R16.reuse, R19.reuse ;  /* 0x0000001014037223 */ /* 0x180fe20000004013 */
[C---:B------:R-:W-:Y:S02]  /*2a50*/  ISETP.NE.AND P2, PT, R17.reuse, RZ, PT ;  /* 0x000000ff1100720c */ /* 0x040fe40003f45270 */
[----:B------:R-:W-:Y:S01]  /*2a60*/  LOP3.LUT R13, R0, 0x7fffff, RZ, 0xc0, !PT ;  /* 0x007fffff000d7812 */ /* 0x000fe200078ec0ff */
[----:B------:R-:W-:Y:S01]  /*2a70*/  FFMA.RP R0, R20, R16, R19 ;  /* 0x0000001014007223 */ /* 0x000fe20000008013 */
[----:B------:R-:W-:Y:S01]  /*2a80*/  IMAD.MOV R16, RZ, RZ, -R17 ;  /* 0x000000ffff107224 */ /* 0x000fe200078e0a11 */
[----:B------:R-:W-:Y:S02]  /*2a90*/  ISETP.NE.AND P1, PT, R17, RZ, PT ;  /* 0x000000ff1100720c */ /* 0x000fe40003f25270 */
[----:B------:R-:W-:-:S02]  /*2aa0*/  LOP3.LUT R13, R13, 0x800000, RZ, 0xfc, !PT ;  /* 0x008000000d0d7812 */ /* 0x000fc400078efcff */
[----:B------:R-:W-:Y:S02]  /*2ab0*/  FSETP.NEU.FTZ.AND P0, PT, R0, R3, PT ;  /* 0x000000030000720b */ /* 0x000fe40003f1d000 */
[----:B------:R-:W-:Y:S02]  /*2ac0*/  SHF.L.U32 R14, R13, R14, RZ ;  /* 0x0000000e0d0e7219 */ /* 0x000fe400000006ff */
[----:B------:R-:W-:Y:S02]  /*2ad0*/  SEL R0, R16, RZ, P2 ;  /* 0x000000ff10007207 */ /* 0x000fe40001000000 */
[----:B------:R-:W-:Y:S02]  /*2ae0*/  ISETP.NE.AND P1, PT, R14, RZ, P1 ;  /* 0x000000ff0e00720c */ /* 0x000fe40000f25270 */
[----:B------:R-:W-:Y:S02]  /*2af0*/  SHF.R.U32.HI R0, RZ, R0, R13 ;  /* 0x00000000ff007219 */ /* 0x000fe4000001160d */
[----:B------:R-:W-:-:S02]  /*2b00*/  PLOP3.LUT P0, PT, P0, P1, PT, 0xf8, 0x8f ;  /* 0x00000000008f781c */ /* 0x000fc40000703f70 */
[----:B------:R-:W-:Y:S02]  /*2b10*/  SHF.R.U32.HI R14, RZ, 0x1, R0 ;  /* 0x00000001ff0e7819 */ /* 0x000fe40000011600 */
[----:B------:R-:W-:-:S04]  /*2b20*/  SEL R3, RZ, 0x1, !P0 ;  /* 0x00000001ff037807 */ /* 0x000fc80004000000 */
[----:B------:R-:W-:-:S04]  /*2b30*/  LOP3.LUT R3, R3, 0x1, R14, 0xf8, !PT ;  /* 0x0000000103037812 */ /* 0x000fc800078ef80e */
[----:B------:R-:W-:-:S04]  /*2b40*/  LOP3.LUT R3, R3, R0, RZ, 0xc0, !PT ;  /* 0x0000000003037212 */ /* 0x000fc800078ec0ff */
[----:B------:R-:W-:-:S04]  /*2b50*/  IADD3 R14, PT, PT, R14, R3, RZ ;  /* 0x000000030e0e7210 */ /* 0x000fc80007ffe0ff */
[----:B------:R-:W-:Y:S01]  /*2b60*/  LOP3.LUT R15, R14, R15, RZ, 0xfc, !PT ;  /* 0x0000000f0e0f7212 */ /* 0x000fe200078efcff */
[----:B------:R-:W-:Y:S06]  /*2b70*/  BRA `(.L_x_30) ;  /* 0x0000000000107947 */ /* 0x000fec0003800000 */
.L_x_29:
[----:B------:R-:W-:-:S04]  /*2b80*/  LOP3.LUT R15, R15, 0x80000000, RZ, 0xc0, !PT ;  /* 0x800000000f0f7812 */ /* 0x000fc800078ec0ff */
[----:B------:R-:W-:Y:S01]  /*2b90*/  LOP3.LUT R15, R15, 0x7f800000, RZ, 0xfc, !PT ;  /* 0x7f8000000f0f7812 */ /* 0x000fe200078efcff */
[----:B------:R-:W-:Y:S06]  /*2ba0*/  BRA `(.L_x_30) ;  /* 0x0000000000047947 */ /* 0x000fec0003800000 */
.L_x_28:
[----:B------:R-:W-:-:S07]  /*2bb0*/  IMAD R15, R14, 0x800000, R15 ;  /* 0x008000000e0f7824 */ /* 0x000fce00078e020f */
.L_x_30:
[----:B------:R-:W-:Y:S05]  /*2bc0*/  BSYNC.RECONVERGENT B2 ;  /* 0x0000000000027941 */ /* 0x000fea0003800200 */
.L_x_27:
[----:B------:R-:W-:Y:S05]  /*2bd0*/  BRA `(.L_x_31) ;  /* 0x0000000000207947 */ /* 0x000fea0003800000 */
.L_x_26:
[----:B------:R-:W-:-:S04]  /*2be0*/  LOP3.LUT R0, R3, 0x80000000, R0, 0x48, !PT ;  /* 0x8000000003007812 */ /* 0x000fc800078e4800 */
[----:B------:R-:W-:Y:S01]  /*2bf0*/  LOP3.LUT R15, R0, 0x7f800000, RZ, 0xfc, !PT ;  /* 0x7f800000000f7812 */ /* 0x000fe200078efcff */
[----:B------:R-:W-:Y:S06]  /*2c00*/  BRA `(.L_x_31) ;  /* 0x0000000000147947 */ /* 0x000fec0003800000 */
.L_x_25:
[----:B------:R-:W-:Y:S01]  /*2c10*/  LOP3.LUT R15, R3, 0x80000000, R0, 0x48, !PT ;  /* 0x80000000030f7812 */ /* 0x000fe200078e4800 */
[----:B------:R-:W-:Y:S06]  /*2c20*/  BRA `(.L_x_31) ;  /* 0x00000000000c7947 */ /* 0x000fec0003800000 */
.L_x_24:
[----:B------:R-:W0:Y:S01]  /*2c30*/  MUFU.RSQ R15, -QNAN ;  /* 0xffc00000000f7908 */ /* 0x000e220000001400 */
[----:B------:R-:W-:Y:S05]  /*2c40*/  BRA `(.L_x_31) ;  /* 0x0000000000047947 */ /* 0x000fea0003800000 */
.L_x_23:
[----:B------:R-:W-:-:S07]  /*2c50*/  FADD.FTZ R15, R0, R3 ;  /* 0x00000003000f7221 */ /* 0x000fce0000010000 */
.L_x_31:
[----:B------:R-:W-:Y:S05]  /*2c60*/  BSYNC.RECONVERGENT B1 ;  /* 0x0000000000017941 */ /* 0x000fea0003800200 */
.L_x_21:
[----:B------:R-:W-:-:S04]  /*2c70*/  HFMA2 R3, -RZ, RZ, 0, 0 ;  /* 0x00000000ff037431 */ /* 0x000fc800000001ff */
[----:B0-----:R-:W-:Y:S05]  /*2c80*/  RET.REL.NODEC R2 `(kernel_Correlation_updateGradSecond) ;  /* 0xffffffd002dc7950 */ /* 0x001fea0003c3ffff */
.L_x_32:
[----:B------:R-:W-:-:S00]  /*2c90*/  BRA `(.L_x_32) ;  /* 0xfffffffc00fc7947 */ /* 0x000fc0000383ffff */
[----:B------:R-:W-:-:S00]  /*2ca0*/  NOP ;  /* 0x0000000000007918 */ /* 0x000fc00000000000 */
        /* <DEDUP_REMOVED lines=13> */
.L_x_110:


//--------------------- .text.kernel_Correlation_updateGradFirst --------------------------
	.section	.text.kernel_Correlation_updateGradFirst,"ax",@progbits
	.align	128
        .global         kernel_Correlation_updateGradFirst
        .type           kernel_Correlation_updateGradFirst,@function
        .size           kernel_Correlation_updateGradFirst,(.L_x_111 - kernel_Correlation_updateGradFirst)
        .other          kernel_Correlation_updateGradFirst,@"STO_CUDA_ENTRY STV_DEFAULT"
kernel_Correlation_updateGradFirst:
.text.kernel_Correlation_updateGradFirst:
[----:B------:R-:W-:Y:S01]  /*0000*/  LDC R1, c[0x0][0x37c] ;  /* 0x0000df00ff017b82 */ /* 0x000fe20000000800 */
[----:B------:R-:W0:Y:S01]  /*0010*/  LDCU UR19, c[0x0][0x39c] ;  /* 0x00007380ff1377ac */ /* 0x000e220008000800 */
[----:B------:R-:W1:Y:S01]  /*0020*/  LDCU UR16, c[0x0][0x398] ;  /* 0x00007300ff1077ac */ /* 0x000e620008000800 */
[----:B------:R-:W2:Y:S01]  /*0030*/  LDCU.64 UR10, c[0x0][0x390] ;  /* 0x00007200ff0a77ac */ /* 0x000ea20008000a00 */
[----:B------:R-:W3:Y:S01]  /*0040*/  LDCU UR7, c[0x0][0x38c] ;  /* 0x00007180ff0777ac */ /* 0x000ee20008000800 */
[----:B------:R-:W3:Y:S01]  /*0050*/  LDCU.64 UR8, c[0x0][0x380] ;  /* 0x00007000ff0877ac */ /* 0x000ee20008000a00 */
[----:B0-----:R-:W-:Y:S02]  /*0060*/  IMAD.U32 R0, RZ, RZ, UR19 ;  /* 0x00000013ff007e24 */ /* 0x001fe4000f8e00ff */
[----:B-1----:R-:W-:-:S03]  /*0070*/  IMAD.U32 R2, RZ, RZ, UR16 ;  /* 0x00000010ff027e24 */ /* 0x002fc6000f8e00ff */
[----:B------:R-:W-:Y:S01]  /*0080*/  IABS R7, R0 ;  /* 0x0000000000077213 */ /* 0x000fe20000000000 */
[----:B------:R-:W-:Y:S02]  /*0090*/  UISETP.NE.AND UP0, UPT, UR16, URZ, UPT ;  /* 0x000000ff1000728c */ /* 0x000fe4000bf05270 */
[----:B--2---:R-:W-:Y:S01]  /*00a0*/  UIADD3 UR4, UPT, UPT, UR10, -0x1, URZ ;  /* 0xffffffff0a047890 */ /* 0x004fe2000fffe0ff */
[----:B------:R-:W0:Y:S01]  /*00b0*/  I2F.RP R0, R7 ;  /* 0x0000000700007306 */ /* 0x000e220000209400 */
[----:B------:R-:W-:Y:S02]  /*00c0*/  IABS R2, R2 ;  /* 0x0000000200027213 */ /* 0x000fe40000000000 */
[----:B------:R-:W-:Y:S02]  /*00d0*/  ULEA.HI UR4, UR4, UR4, URZ, 0x1 ;  /* 0x0000000404047291 */ /* 0x000fe4000f8f08ff */
[----:B------:R-:W-:Y:S02]  /*00e0*/  R2UR UR20, R2 ;  /* 0x00000000021472ca */ /* 0x000fe400000e0000 */
[----:B------:R-:W-:-:S02]  /*00f0*/  USHF.R.S32.HI UR4, URZ, 0x1, UR4 ;  /* 0x00000001ff047899 */ /* 0x000fc40008011404 */
[----:B---3--:R-:W-:Y:S02]  /*0100*/  ULEA UR6, UR7, UR8, 0x1 ;  /* 0x0000000807067291 */ /* 0x008fe4000f8e08ff */
[----:B------:R-:W-:Y:S02]  /*0110*/  UIADD3 UR4, UPT, UPT, UR4, UR11, URZ ;  /* 0x0000000b04047290 */ /* 0x000fe4000fffe0ff */
[----:B------:R-:W-:Y:S01]  /*0120*/  UIMAD UR8, UR16, 0xc350, UR6 ;  /* 0x0000c350100878a4 */ /* 0x000fe2000f8e0206 */
[----:B0-----:R-:W0:Y:S01]  /*0130*/  MUFU.RCP R0, R0 ;  /* 0x0000000000007308 */ /* 0x001e220000001000 */
[----:B------:R-:W-:Y:S02]  /*0140*/  USHF.L.U32 UR4, UR4, 0x1, URZ ;  /* 0x0000000104047899 */ /* 0x000fe400080006ff */
[----:B------:R-:W-:Y:S02]  /*0150*/  ULEA UR7, UR7, UR9, 0x1 ;  /* 0x0000000907077291 */ /* 0x000fe4000f8e08ff */
[----:B------:R-:W-:-:S02]  /*0160*/  ULOP3.LUT UR4, URZ, UR4, URZ, 0x33, !UPT ;  /* 0x00000004ff047292 */ /* 0x000fc4000f8e33ff */
[----:B------:R-:W-:Y:S01]  /*0170*/  UIMAD UR9, UR16, 0xc350, UR7 ;  /* 0x0000c350100978a4 */ /* 0x000fe2000f8e0207 */
[----:B------:R-:W1:Y:S01]  /*0180*/  I2F.RP R4, UR20 ;  /* 0x0000001400047d06 */ /* 0x000e620008209400 */
[----:B0-----:R-:W-:Y:S01]  /*0190*/  IADD3 R2, PT, PT, R0, 0xffffffe, RZ ;  /* 0x0ffffffe00027810 */ /* 0x001fe20007ffe0ff */
[----:B------:R-:W-:Y:S01]  /*01a0*/  IMAD.U32 R0, RZ, RZ, UR11 ;  /* 0x0000000bff007e24 */ /* 0x000fe2000f8e00ff */
[----:B------:R-:W-:-:S05]  /*01b0*/  ULOP3.LUT UR11, UR11, UR19, URZ, 0x3c, !UPT ;  /* 0x000000130b0b7292 */ /* 0x000fca000f8e3cff */
[----:B------:R0:W2:Y:S01]  /*01c0*/  F2I.FTZ.U32.TRUNC.NTZ R3, R2 ;  /* 0x0000000200037305 */ /* 0x0000a2000021f000 */
[----:B------:R-:W-:-:S04]  /*01d0*/  IABS R0, R0 ;  /* 0x0000000000007213 */ /* 0x000fc80000000000 */
[----:B------:R-:W-:-:S03]  /*01e0*/  R2UR UR15, R0 ;  /* 0x00000000000f72ca */ /* 0x000fc600000e0000 */
[----:B-1----:R-:W1:Y:S01]  /*01f0*/  MUFU.RCP R4, R4 ;  /* 0x0000000400047308 */ /* 0x002e620000001000 */
[----:B0-----:R-:W-:-:S05]  /*0200*/  IMAD.MOV.U32 R2, RZ, RZ, RZ ;  /* 0x000000ffff027224 */ /* 0x001fca00078e00ff */
[----:B------:R-:W-:Y:S02]  /*0210*/  R2UR UR12, R2 ;  /* 0x00000000020c72ca */ /* 0x000fe400000e0000 */
[----:B--2---:R-:W-:Y:S02]  /*0220*/  R2UR UR13, R3 ;  /* 0x00000000030d72ca */ /* 0x004fe400000e0000 */
[----:B------:R-:W-:-:S05]  /*0230*/  IADD3 R2, PT, PT, RZ, -R3, RZ ;  /* 0x80000003ff027210 */ /* 0x000fca0007ffe0ff */
[----:B------:R-:W-:Y:S02]  /*0240*/  IMAD R2, R2, R7, RZ ;  /* 0x0000000702027224 */ /* 0x000fe400078e02ff */
[----:B-1----:R-:W-:-:S04]  /*0250*/  VIADD R5, R4, 0xffffffe ;  /* 0x0ffffffe04057836 */ /* 0x002fc80000000000 */
[----:B------:R-:W-:Y:S01]  /*0260*/  IMAD.HI.U32 R2, R3, R2, UR12 ;  /* 0x0000000c03027e27 */ /* 0x000fe2000f8e0002 */
[----:B------:R-:W-:Y:S01]  /*0270*/  UIADD3 UR12, UPT, UPT, UR8, UR4, URZ ;  /* 0x00000004080c7290 */ /* 0x000fe2000fffe0ff */
[----:B------:R-:W0:Y:S01]  /*0280*/  F2I.FTZ.U32.TRUNC.NTZ R5, R5 ;  /* 0x0000000500057305 */ /* 0x000e22000021f000 */
[----:B------:R-:W-:Y:S02]  /*0290*/  UIADD3 UR13, UPT, UPT, UR4, UR9, URZ ;  /* 0x00000009040d7290 */ /* 0x000fe4000fffe0ff */
[----:B------:R-:W-:Y:S01]  /*02a0*/  R2UR UR8, R2 ;  /* 0x00000000020872ca */ /* 0x000fe200000e0000 */
[----:B------:R-:W-:Y:S01]  /*02b0*/  UMOV UR4, URZ ;  /* 0x000000ff00047c82 */ /* 0x000fe20008000000 */
[----:B------:R-:W-:Y:S01]  /*02c0*/  IMAD.U32 R0, RZ, RZ, UR12 ;  /* 0x0000000cff007e24 */ /* 0x000fe2000f8e00ff */
[----:B------:R-:W-:-:S04]  /*02d0*/  ULOP3.LUT UR12, UR12, UR16, URZ, 0x3c, !UPT ;  /* 0x000000100c0c7292 */ /* 0x000fc8000f8e3cff */
[----:B------:R-:W-:Y:S01]  /*02e0*/  IABS R2, R0 ;  /* 0x0000000000027213 */ /* 0x000fe20000000000 */
[----:B------:R-:W-:Y:S01]  /*02f0*/  UISETP.GE.AND UP2, UPT, UR12, URZ, UPT ;  /* 0x000000ff0c00728c */ /* 0x000fe2000bf46270 */
[----:B------:R-:W-:Y:S01]  /*0300*/  MOV R0, UR13 ;  /* 0x0000000d00007c02 */ /* 0x000fe20008000f00 */
[----:B------:R-:W-:Y:S01]  /*0310*/  ULOP3.LUT UR13, UR13, UR16, URZ, 0x3c, !UPT ;  /* 0x000000100d0d7292 */ /* 0x000fe2000f8e3cff */
[----:B------:R-:W-:Y:S02]  /*0320*/  R2UR UR17, R2 ;  /* 0x00000000021172ca */ /* 0x000fe400000e0000 */
[----:B0-----:R-:W-:Y:S01]  /*0330*/  R2UR UR5, R5 ;  /* 0x00000000050572ca */ /* 0x001fe200000e0000 */
[----:B------:R-:W-:Y:S01]  /*0340*/  UIMAD.WIDE.U32 UR8, UR8, UR15, URZ ;  /* 0x0000000f080872a5 */ /* 0x000fe2000f8e00ff */
[----:B------:R-:W-:-:S05]  /*0350*/  IABS R0, R0 ;  /* 0x0000000000007213 */ /* 0x000fca0000000000 */
[----:B------:R-:W-:Y:S01]  /*0360*/  IMAD.MOV.U32 R2, RZ, RZ, R0 ;  /* 0x000000ffff027224 */ /* 0x000fe200078e0000 */
[----:B------:R-:W-:Y:S02]  /*0370*/  UMOV UR10, UR9 ;  /* 0x00000009000a7c82 */ /* 0x000fe40008000000 */
[----:B------:R-:W-:Y:S02]  /*0380*/  IMAD R0, RZ, RZ, -UR10 ;  /* 0x8000000aff007e24 */ /* 0x000fe4000f8e02ff */
[----:B------:R-:W-:Y:S01]  /*0390*/  R2UR UR18, R2 ;  /* 0x00000000021272ca */ /* 0x000fe200000e0000 */
[----:B------:R-:W-:Y:S01]  /*03a0*/  UIADD3 UR14, UPT, UPT, URZ, -UR5, URZ ;  /* 0x80000005ff0e7290 */ /* 0x000fe2000fffe0ff */
[C---:B------:R-:W-:Y:S01]  /*03b0*/  IMAD R0, R7.reuse, R0, UR15 ;  /* 0x0000000f07007e24 */ /* 0x040fe2000f8e0200 */
[----:B------:R-:W0:Y:S01]  /*03c0*/  S2R R2, SR_TID.X ;  /* 0x0000000000027919 */ /* 0x000e220000002100 */
[----:B------:R-:W1:Y:S01]  /*03d0*/  LDCU UR15, c[0x0][0x360] ;  /* 0x00006c00ff0f77ac */ /* 0x000e620008000800 */
[----:B------:R-:W0:Y:S02]  /*03e0*/  LDC R3, c[0x0][0x360] ;  /* 0x0000d800ff037b82 */ /* 0x000e240000000800 */
[----:B------:R-:W-:Y:S01]  /*03f0*/  ISETP.GT.U32.AND P0, PT, R7, R0, PT ;  /* 0x000000000700720c */ /* 0x000fe20003f04070 */
[----:B------:R-:W-:-:S04]  /*0400*/  UIMAD UR14, UR14, UR20, URZ ;  /* 0x000000140e0e72a4 */ /* 0x000fc8000f8e02ff */
[----:B------:R-:W-:-:S07]  /*0410*/  UIMAD.WIDE.U32 UR4, UR5, UR14, UR4 ;  /* 0x0000000e050472a5 */ /* 0x000fce000f8e0004 */
[----:B------:R-:W-:Y:S01]  /*0420*/  UMOV UR8, UR5 ;  /* 0x0000000500087c82 */ /* 0x000fe20008000000 */
[----:B------:R-:W-:Y:S01]  /*0430*/  VOTEU.ANY UP1, P0 ;  /* 0x0000000000ff7886 */ /* 0x000fe20000020100 */
[----:B------:R-:W-:Y:S01]  /*0440*/  UIMAD.WIDE.U32 UR4, UR8, UR17, URZ ;  /* 0x00000011080472a5 */ /* 0x000fe2000f8e00ff */
[----:B------:R-:W-:Y:S01]  /*0450*/  PLOP3.LUT P0, PT, PT, PT, UP1, 0x80, 0x8 ;  /* 0x000000000008781c */ /* 0x000fe20003f0f018 */
[----:B------:R-:W-:Y:S02]  /*0460*/  UIMAD.WIDE.U32 UR8, UR8, UR18, URZ ;  /* 0x00000012080872a5 */ /* 0x000fe4000f8e00ff */
[----:B------:R-:W-:Y:S02]  /*0470*/  UIADD3 UR4, UPT, UPT, -UR5, URZ, URZ ;  /* 0x000000ff05047290 */ /* 0x000fe4000fffe1ff */
[----:B------:R-:W-:Y:S02]  /*0480*/  UIADD3 UR14, UPT, UPT, -UR9, URZ, URZ ;  /* 0x000000ff090e7290 */ /* 0x000fe4000fffe1ff */
[----:B------:R-:W-:Y:S01]  /*0490*/  UIMAD UR4, UR20, UR4, UR17 ;  /* 0x00000004140472a4 */ /* 0x000fe2000f8e0211 */
[----:B------:R-:W0:Y:S01]  /*04a0*/  S2UR UR17, SR_CTAID.X ;  /* 0x00000000001179c3 */ /* 0x000e220000002500 */
[----:B------:R-:W-:-:S02]  /*04b0*/  UIMAD UR14, UR20, UR14, UR18 ;  /* 0x0000000e140e72a4 */ /* 0x000fc4000f8e0212 */
[----:B------:R-:W-:Y:S02]  /*04c0*/  UISETP.GT.U32.AND UP6, UPT, UR20, UR4, UPT ;  /* 0x000000041400728c */ /* 0x000fe4000bfc4070 */
[----:B------:R-:W-:Y:S01]  /*04d0*/  UISETP.GT.U32.AND UP4, UPT, UR20, UR14, UPT ;  /* 0x0000000e1400728c */ /* 0x000fe2000bf84070 */
[-C--:B------:R-:W-:Y:S01]  /*04e0*/  @!P0 IADD3 R0, PT, PT, R0, -R7.reuse, RZ ;  /* 0x8000000700008210 */ /* 0x080fe20007ffe0ff */
[----:B------:R-:W2:Y:S03]  /*04f0*/  LDCU UR18, c[0x0][0x3a0] ;  /* 0x00007400ff1277ac */ /* 0x000ea60008000800 */
[----:B------:R-:W-:Y:S01]  /*0500*/  ISETP.GE.U32.AND P0, PT, R0, R7, PT ;  /* 0x000000070000720c */ /* 0x000fe20003f06070 */
[----:B------:R-:W-:Y:S02]  /*0510*/  @!UP1 UIADD3 UR10, UPT, UPT, UR10, 0x1, URZ ;  /* 0x000000010a0a9890 */ /* 0x000fe4000fffe0ff */
[----:B------:R-:W-:-:S02]  /*0520*/  UISETP.GE.AND UP1, UPT, UR13, URZ, UPT ;  /* 0x000000ff0d00728c */ /* 0x000fc4000bf26270 */
[----:B------:R-:W-:Y:S02]  /*0530*/  @!UP6 UIADD3 UR4, UPT, UPT, UR4, -UR20, URZ ;  /* 0x800000140404e290 */ /* 0x000fe4000fffe0ff */
[----:B------:R-:W-:Y:S02]  /*0540*/  @!UP4 UIADD3 UR14, UPT, UPT, UR14, -UR20, URZ ;  /* 0x800000140e0ec290 */ /* 0x000fe4000fffe0ff */
[----:B------:R-:W-:Y:S02]  /*0550*/  UISETP.GE.U32.AND UP5, UPT, UR4, UR20, UPT ;  /* 0x000000140400728c */ /* 0x000fe4000bfa6070 */
[----:B------:R-:W-:Y:S02]  /*0560*/  UISETP.GE.U32.AND UP3, UPT, UR14, UR20, UPT ;  /* 0x000000140e00728c */ /* 0x000fe4000bf66070 */
[----:B------:R-:W-:Y:S01]  /*0570*/  @!UP6 UIADD3 UR5, UPT, UPT, UR5, 0x1, URZ ;  /* 0x000000010505e890 */ /* 0x000fe2000fffe0ff */
[----:B0-----:R-:W-:Y:S01]  /*0580*/  IMAD R0, R3, UR17, R2 ;  /* 0x0000001103007c24 */ /* 0x001fe2000f8e0202 */
[----:B------:R-:W-:Y:S01]  /*0590*/  @!UP4 UIADD3 UR9, UPT, UPT, UR9, 0x1, URZ ;  /* 0x000000010909c890 */ /* 0x000fe2000fffe0ff */
[----:B------:R-:W-:Y:S01]  /*05a0*/  VOTEU.ANY UP4, P0 ;  /* 0x0000000000ff7886 */ /* 0x000fe20000080100 */
[----:B------:R-:W-:-:S02]  /*05b0*/  ULOP3.LUT UR8, URZ, UR16, URZ, 0x33, !UPT ;  /* 0x00000010ff087292 */ /* 0x000fc4000f8e33ff */
[----:B--2---:R-:W-:Y:S01]  /*05c0*/  ISETP.GE.AND P0, PT, R0, UR18, PT ;  /* 0x0000001200007c0c */ /* 0x004fe2000bf06270 */
[----:B------:R-:W-:Y:S02]  /*05d0*/  @UP5 UIADD3 UR5, UPT, UPT, UR5, 0x1, URZ ;  /* 0x0000000105055890 */ /* 0x000fe4000fffe0ff */
[----:B------:R-:W-:Y:S02]  /*05e0*/  @UP3 UIADD3 UR9, UPT, UPT, UR9, 0x1, URZ ;  /* 0x0000000109093890 */ /* 0x000fe4000fffe0ff */
[----:B------:R-:W-:Y:S02]  /*05f0*/  UISETP.GE.AND UP5, UPT, UR11, URZ, UPT ;  /* 0x000000ff0b00728c */ /* 0x000fe4000bfa6270 */
[----:B------:R-:W-:Y:S02]  /*0600*/  UISETP.NE.AND UP3, UPT, UR19, URZ, UPT ;  /* 0x000000ff1300728c */ /* 0x000fe4000bf65270 */
[----:B------:R-:W-:Y:S02]  /*0610*/  @UP4 UIADD3 UR10, UPT, UPT, UR10, 0x1, URZ ;  /* 0x000000010a0a4890 */ /* 0x000fe4000fffe0ff */
[----:B------:R-:W-:-:S02]  /*0620*/  @!UP2 UIADD3 UR5, UPT, UPT, -UR5, URZ, URZ ;  /* 0x000000ff0505a290 */ /* 0x000fc4000fffe1ff */
[----:B------:R-:W-:Y:S02]  /*0630*/  @!UP1 UIADD3 UR9, UPT, UPT, -UR9, URZ, URZ ;  /* 0x000000ff09099290 */ /* 0x000fe4000fffe1ff */
[----:B------:R-:W-:Y:S02]  /*0640*/  USEL UR11, UR8, UR5, !UP0 ;  /* 0x00000005080b7287 */ /* 0x000fe4000c000000 */
[----:B------:R-:W-:Y:S02]  /*0650*/  @!UP5 UIADD3 UR10, UPT, UPT, -UR10, URZ, URZ ;  /* 0x000000ff0a0ad290 */ /* 0x000fe4000fffe1ff */
[----:B------:R-:W-:Y:S02]  /*0660*/  USEL UR12, UR8, UR9, !UP0 ;  /* 0x00000009080c7287 */ /* 0x000fe4000c000000 */
[----:B------:R-:W-:Y:S01]  /*0670*/  @!UP3 ULOP3.LUT UR10, URZ, UR19, URZ, 0x33, !UPT ;  /* 0x00000013ff0ab292 */ /* 0x000fe2000f8e33ff */
[----:B-1----:R-:W-:Y:S11]  /*0680*/  @P0 EXIT ;  /* 0x000000000000094d */ /* 0x002ff60003800000 */
[----:B------:R-:W0:Y:S01]  /*0690*/  LDCU UR4, c[0x0][0x370] ;  /* 0x00006e00ff0477ac */ /* 0x000e220008000800 */
[----:B------:R-:W-:Y:S01]  /*06a0*/  UISETP.GE.AND UP0, UPT, UR10, URZ, UPT ;  /* 0x000000ff0a00728c */ /* 0x000fe2000bf06270 */
[----:B------:R-:W1:Y:S01]  /*06b0*/  LDCU.64 UR16, c[0x0][0x358] ;  /* 0x00006b00ff1077ac */ /* 0x000e620008000a00 */
[----:B0-----:R-:W-:-:S07]  /*06c0*/  UIMAD UR4, UR15, UR4, URZ ;  /* 0x000000040f0472a4 */ /* 0x001fce000f8e02ff */
[----:B------:R-:W-:Y:S05]  /*06d0*/  BRA.U !UP0, `(.L_x_33) ;  /* 0x0000001508ec7547 */ /* 0x000fea000b800000 */
[----:B------:R-:W0:Y:S01]  /*06e0*/  LDCU.64 UR8, c[0x0][0x3b0] ;  /* 0x00007600ff0877ac */ /* 0x000e220008000a00 */
[----:B------:R-:W-:Y:S01]  /*06f0*/  BSSY.RECONVERGENT B3, `(.L_x_34) ;  /* 0x0000178000037945 */ /* 0x000fe20003800200 */
[----:B------:R-:W-:Y:S02]  /*0700*/  UIADD3 UR18, UPT, UPT, UR12, -0xc34f, URZ ;  /* 0xffff3cb10c127890 */ /* 0x000fe4000fffe0ff */
[----:B------:R-:W-:Y:S02]  /*0710*/  UIADD3 UR19, UPT, UPT, UR11, -0xc34f, URZ ;  /* 0xffff3cb10b137890 */ /* 0x000fe4000fffe0ff */
[----:B0-----:R-:W-:-:S04]  /*0720*/  UIADD3 UR5, UP0, UPT, UR8, 0x20, URZ ;  /* 0x0000002008057890 */ /* 0x001fc8000ff1e0ff */
[----:B------:R-:W-:-:S12]  /*0730*/  UIADD3.X UR8, UPT, UPT, URZ, UR9, URZ, UP0, !UPT ;  /* 0x00000009ff087290 */ /* 0x000fd800087fe4ff */
.L_x_54:
[----:B0-----:R-:W0:Y:S01]  /*0740*/  LDC R5, c[0x0][0x388] ;  /* 0x0000e200ff057b82 */ /* 0x001e220000000800 */
[----:B------:R-:W-:Y:S01]  /*0750*/  IABS R8, R0 ;  /* 0x0000000000087213 */ /* 0x000fe20000000000 */
[----:B--2---:R-:W2:Y:S01]  /*0760*/  LDCU.64 UR14, c[0x0][0x390] ;  /* 0x00007200ff0e77ac */ /* 0x004ea20008000a00 */
[----:B------:R-:W-:Y:S01]  /*0770*/  BSSY.RECONVERGENT B2, `(.L_x_35) ;  /* 0x000014c000027945 */ /* 0x000fe20003800200 */
[----:B------:R-:W-:Y:S01]  /*0780*/  IMAD.MOV.U32 R27, RZ, RZ, RZ ;  /* 0x000000ffff1b7224 */ /* 0x000fe200078e00ff */
[----:B------:R-:W3:Y:S03]  /*0790*/  LDCU UR9, c[0x0][0x398] ;  /* 0x00007300ff0977ac */ /* 0x000ee60008000800 */
[----:B------:R-:W4:Y:S01]  /*07a0*/  LDC R3, c[0x0][0x380] ;  /* 0x0000e000ff037b82 */ /* 0x000f220000000800 */
[----:B-----5:R-:W5:Y:S01]  /*07b0*/  LDCU UR13, c[0x0][0x38c] ;  /* 0x00007180ff0d77ac */ /* 0x020f620008000800 */
[----:B--2---:R-:W-:Y:S01]  /*07c0*/  UIADD3 UR14, UPT, UPT, UR14, -0x1, URZ ;  /* 0xffffffff0e0e7890 */ /* 0x004fe2000fffe0ff */
[----:B0-----:R-:W-:-:S03]  /*07d0*/  IABS R9, R5 ;  /* 0x0000000500097213 */ /* 0x001fc60000000000 */
[----:B------:R-:W-:Y:S01]  /*07e0*/  ULEA.HI UR14, UR14, UR14, URZ, 0x1 ;  /* 0x0000000e0e0e7291 */ /* 0x000fe2000f8f08ff */
[----:B------:R-:W0:Y:S03]  /*07f0*/  I2F.RP R2, R9 ;  /* 0x0000000900027306 */ /* 0x000e260000209400 */
[----:B------:R-:W-:Y:S01]  /*0800*/  USHF.R.S32.HI UR14, URZ, 0x1, UR14 ;  /* 0x00000001ff0e7899 */ /* 0x000fe2000801140e */
[----:B----4-:R-:W-:-:S03]  /*0810*/  IABS R13, R3 ;  /* 0x00000003000d7213 */ /* 0x010fc60000000000 */
[----:B------:R-:W-:-:S04]  /*0820*/  UIADD3 UR15, UPT, UPT, UR14, UR15, URZ ;  /* 0x0000000f0e0f7290 */ /* 0x000fc8000fffe0ff */
[----:B------:R-:W-:Y:S02]  /*0830*/  UIADD3 UR15, UPT, UPT, UR14, UR15, URZ ;  /* 0x0000000f0e0f7290 */ /* 0x000fe4000fffe0ff */
[----:B------:R-:W-:Y:S02]  /*0840*/  ULEA UR14, UR14, 0x1, 0x1 ;  /* 0x000000010e0e7891 */ /* 0x000fe4000f8e08ff */
[----:B------:R-:W-:Y:S01]  /*0850*/  ULOP3.LUT UR15, URZ, UR15, URZ, 0x33, !UPT ;  /* 0x0000000fff0f7292 */ /* 0x000fe2000f8e33ff */
[----:B0-----:R-:W0:Y:S03]  /*0860*/  MUFU.RCP R2, R2 ;  /* 0x0000000200027308 */ /* 0x001e260000001000 */
[----:B---3--:R-:W-:Y:S01]  /*0870*/  UIMAD UR9, UR9, 0xc350, UR15 ;  /* 0x0000c350090978a4 */ /* 0x008fe2000f8e020f */
[----:B0-----:R-:W-:-:S04]  /*0880*/  VIADD R6, R2, 0xffffffe ;  /* 0x0ffffffe02067836 */ /* 0x001fc80000000000 */
[----:B------:R0:W2:Y:S02]  /*0890*/  F2I.FTZ.U32.TRUNC.NTZ R7, R6 ;  /* 0x0000000600077305 */ /* 0x0000a4000021f000 */
[----:B0-----:R-:W-:Y:S02]  /*08a0*/  HFMA2 R6, -RZ, RZ, 0, 0 ;  /* 0x00000000ff067431 */ /* 0x001fe400000001ff */
[----:B--2---:R-:W-:-:S04]  /*08b0*/  IMAD.MOV R4, RZ, RZ, -R7 ;  /* 0x000000ffff047224 */ /* 0x004fc800078e0a07 */
[----:B------:R-:W-:Y:S02]  /*08c0*/  IMAD R11, R4, R9, RZ ;  /* 0x00000009040b7224 */ /* 0x000fe400078e02ff */
[----:B------:R-:W0:Y:S02]  /*08d0*/  I2F.RP R4, R13 ;  /* 0x0000000d00047306 */ /* 0x000e240000209400 */
[----:B------:R-:W-:-:S06]  /*08e0*/  IMAD.HI.U32 R7, R7, R11, R6 ;  /* 0x0000000b07077227 */ /* 0x000fcc00078e0006 */
[----:B------:R-:W-:-:S04]  /*08f0*/  IMAD.HI.U32 R6, R7, R8, RZ ;  /* 0x0000000807067227 */ /* 0x000fc800078e00ff */
[----:B------:R-:W-:Y:S01]  /*0900*/  IMAD.MOV R2, RZ, RZ, -R6 ;  /* 0x000000ffff027224 */ /* 0x000fe200078e0a06 */
[----:B0-----:R-:W0:Y:S03]  /*0910*/  MUFU.RCP R4, R4 ;  /* 0x0000000400047308 */ /* 0x001e260000001000 */
[C---:B------:R-:W-:Y:S02]  /*0920*/  IMAD R2, R9.reuse, R2, R8 ;  /* 0x0000000209027224 */ /* 0x040fe400078e0208 */
[----:B------:R-:W2:Y:S03]  /*0930*/  LDC R8, c[0x0][0x384] ;  /* 0x0000e100ff087b82 */ /* 0x000ea60000000800 */
[----:B------:R-:W-:Y:S02]  /*0940*/  ISETP.GT.U32.AND P1, PT, R9, R2, PT ;  /* 0x000000020900720c */ /* 0x000fe40003f24070 */
[----:B0-----:R-:W-:-:S11]  /*0950*/  IADD3 R10, PT, PT, R4, 0xffffffe, RZ ;  /* 0x0ffffffe040a7810 */ /* 0x001fd60007ffe0ff */
[----:B------:R-:W-:Y:S01]  /*0960*/  @!P1 IMAD.IADD R2, R2, 0x1, -R9 ;  /* 0x0000000102029824 */ /* 0x000fe200078e0a09 */
[----:B------:R0:W3:Y:S01]  /*0970*/  F2I.FTZ.U32.TRUNC.NTZ R11, R10 ;  /* 0x0000000a000b7305 */ /* 0x0000e2000021f000 */
[----:B------:R-:W-:Y:S01]  /*0980*/  @!P1 VIADD R6, R6, 0x1 ;  /* 0x0000000106069836 */ /* 0x000fe20000000000 */
[----:B------:R-:W-:Y:S02]  /*0990*/  ISETP.NE.AND P1, PT, R5, RZ, PT ;  /* 0x000000ff0500720c */ /* 0x000fe40003f25270 */
[----:B------:R-:W-:Y:S02]  /*09a0*/  ISETP.GE.U32.AND P0, PT, R2, R9, PT ;  /* 0x000000090200720c */ /* 0x000fe40003f06070 */
[----:B------:R-:W-:Y:S02]  /*09b0*/  LOP3.LUT R2, R0, R5, RZ, 0x3c, !PT ;  /* 0x0000000500027212 */ /* 0x000fe400078e3cff */
[----:B--2---:R-:W-:Y:S01]  /*09c0*/  IABS R4, R8 ;  /* 0x0000000800047213 */ /* 0x004fe20000000000 */
[----:B0-----:R-:W-:Y:S01]  /*09d0*/  IMAD.MOV.U32 R10, RZ, RZ, RZ ;  /* 0x000000ffff0a7224 */ /* 0x001fe200078e00ff */
[----:B------:R-:W-:-:S02]  /*09e0*/  ISETP.GE.AND P2, PT, R2, RZ, PT ;  /* 0x000000ff0200720c */ /* 0x000fc40003f46270 */
[----:B------:R-:W0:Y:S01]  /*09f0*/  I2F.RP R9, R4 ;  /* 0x0000000400097306 */ /* 0x000e220000209400 */
[----:B---3--:R-:W-:-:S04]  /*0a00*/  IADD3 R2, PT, PT, RZ, -R11, RZ ;  /* 0x8000000bff027210 */ /* 0x008fc80007ffe0ff */
[----:B------:R-:W-:Y:S02]  /*0a10*/  @P0 VIADD R6, R6, 0x1 ;  /* 0x0000000106060836 */ /* 0x000fe40000000000 */
[----:B------:R-:W-:-:S04]  /*0a20*/  IMAD R7, R2, R13, RZ ;  /* 0x0000000d02077224 */ /* 0x000fc800078e02ff */
[----:B------:R-:W-:Y:S01]  /*0a30*/  @!P2 IMAD.MOV R6, RZ, RZ, -R6 ;  /* 0x000000ffff06a224 */ /* 0x000fe200078e0a06 */
[----:B------:R-:W-:Y:S01]  /*0a40*/  @!P1 LOP3.LUT R6, RZ, R5, RZ, 0x33, !PT ;  /* 0x00000005ff069212 */ /* 0x000fe200078e33ff */
[----:B------:R-:W-:Y:S01]  /*0a50*/  IMAD.HI.U32 R10, R11, R7, R10 ;  /* 0x000000070b0a7227 */ /* 0x000fe200078e000a */
[----:B0-----:R-:W0:Y:S02]  /*0a60*/  MUFU.RCP R9, R9 ;  /* 0x0000000900097308 */ /* 0x001e240000001000 */
[----:B------:R-:W-:-:S05]  /*0a70*/  IABS R2, R6 ;  /* 0x0000000600027213 */ /* 0x000fca0000000000 */
[----:B------:R-:W-:-:S05]  /*0a80*/  IMAD.HI.U32 R10, R10, R2, RZ ;  /* 0x000000020a0a7227 */ /* 0x000fca00078e00ff */
[----:B------:R-:W-:-:S05]  /*0a90*/  IADD3 R7, PT, PT, -R10, RZ, RZ ;  /* 0x000000ff0a077210 */ /* 0x000fca0007ffe1ff */
[----:B------:R-:W-:Y:S02]  /*0aa0*/  IMAD R2, R13, R7, R2 ;  /* 0x000000070d027224 */ /* 0x000fe400078e0202 */
[----:B0-----:R-:W-:Y:S01]  /*0ab0*/  VIADD R11, R9, 0xffffffe ;  /* 0x0ffffffe090b7836 */ /* 0x001fe20000000000 */
[----:B------:R-:W0:Y:S02]  /*0ac0*/  LDC R7, c[0x0][0x398] ;  /* 0x0000e600ff077b82 */ /* 0x000e240000000800 */
[----:B------:R-:W-:-:S03]  /*0ad0*/  ISETP.GT.U32.AND P1, PT, R13, R2, PT ;  /* 0x000000020d00720c */ /* 0x000fc60003f24070 */
[----:B------:R-:W2:Y:S10]  /*0ae0*/  F2I.FTZ.U32.TRUNC.NTZ R11, R11 ;  /* 0x0000000b000b7305 */ /* 0x000eb4000021f000 */
[----:B------:R-:W-:Y:S01]  /*0af0*/  @!P1 IMAD.IADD R2, R2, 0x1, -R13 ;  /* 0x0000000102029824 */ /* 0x000fe200078e0a0d */
[----:B------:R-:W-:-:S02]  /*0b00*/  @!P1 IADD3 R10, PT, PT, R10, 0x1, RZ ;  /* 0x000000010a0a9810 */ /* 0x000fc40007ffe0ff */
[----:B------:R-:W-:Y:S02]  /*0b10*/  ISETP.NE.AND P1, PT, R3, RZ, PT ;  /* 0x000000ff0300720c */ /* 0x000fe40003f25270 */
[----:B------:R-:W-:Y:S02]  /*0b20*/  ISETP.GE.U32.AND P0, PT, R2, R13, PT ;  /* 0x0000000d0200720c */ /* 0x000fe40003f06070 */
[----:B------:R-:W-:Y:S02]  /*0b30*/  LOP3.LUT R2, R6, R3, RZ, 0x3c, !PT ;  /* 0x0000000306027212 */ /* 0x000fe400078e3cff */
[----:B--2---:R-:W-:Y:S02]  /*0b40*/  IADD3 R13, PT, PT, RZ, -R11, RZ ;  /* 0x8000000bff0d7210 */ /* 0x004fe40007ffe0ff */
[----:B------:R-:W-:Y:S02]  /*0b50*/  ISETP.GE.AND P2, PT, R2, RZ, PT ;  /* 0x000000ff0200720c */ /* 0x000fe40003f46270 */
[----:B0-----:R-:W-:Y:S01]  /*0b60*/  IABS R9, R7 ;  /* 0x0000000700097213 */ /* 0x001fe20000000000 */
[----:B------:R-:W-:-:S03]  /*0b70*/  IMAD R13, R13, R4, RZ ;  /* 0x000000040d0d7224 */ /* 0x000fc600078e02ff */
[----:B------:R-:W0:Y:S01]  /*0b80*/  I2F.RP R12, R9 ;  /* 0x00000009000c7306 */ /* 0x000e220000209400 */
[----:B------:R-:W-:-:S04]  /*0b90*/  @P0 VIADD R10, R10, 0x1 ;  /* 0x000000010a0a0836 */ /* 0x000fc80000000000 */
[----:B------:R-:W-:Y:S02]  /*0ba0*/  IMAD.MOV.U32 R2, RZ, RZ, R10 ;  /* 0x000000ffff027224 */ /* 0x000fe400078e000a */
[----:B------:R-:W-:Y:S02]  /*0bb0*/  IMAD.MOV.U32 R10, RZ, RZ, RZ ;  /* 0x000000ffff0a7224 */ /* 0x000fe400078e00ff */
[----:B------:R-:W-:Y:S01]  /*0bc0*/  @!P2 IMAD.MOV R2, RZ, RZ, -R2 ;  /* 0x000000ffff02a224 */ /* 0x000fe200078e0a02 */
[----:B------:R-:W-:Y:S01]  /*0bd0*/  @!P1 LOP3.LUT R2, RZ, R3, RZ, 0x33, !PT ;  /* 0x00000003ff029212 */ /* 0x000fe200078e33ff */
[----:B------:R-:W-:-:S03]  /*0be0*/  IMAD.HI.U32 R10, R11, R13, R10 ;  /* 0x0000000d0b0a7227 */ /* 0x000fc600078e000a */
[----:B------:R-:W-:Y:S01]  /*0bf0*/  IABS R14, R2 ;  /* 0x00000002000e7213 */ /* 0x000fe20000000000 */
[----:B0-----:R-:W0:Y:S01]  /*0c00*/  MUFU.RCP R12, R12 ;  /* 0x0000000c000c7308 */ /* 0x001e220000001000 */
[----:B------:R-:W-:Y:S02]  /*0c10*/  ISETP.GE.AND P2, PT, R2, RZ, PT ;  /* 0x000000ff0200720c */ /* 0x000fe40003f46270 */
[----:B------:R-:W-:-:S05]  /*0c20*/  MOV R13, R14 ;  /* 0x0000000e000d7202 */ /* 0x000fca0000000f00 */
[----:B------:R-:W-:-:S04]  /*0c30*/  IMAD.HI.U32 R10, R10, R13, RZ ;  /* 0x0000000d0a0a7227 */ /* 0x000fc800078e00ff */
[----:B------:R-:W-:-:S04]  /*0c40*/  IMAD.MOV R10, RZ, RZ, -R10 ;  /* 0x000000ffff0a7224 */ /* 0x000fc800078e0a0a */
[----:B------:R-:W-:Y:S02]  /*0c50*/  IMAD R13, R4, R10, R13 ;  /* 0x0000000a040d7224 */ /* 0x000fe400078e020d */
[----:B0-----:R-:W-:Y:S02]  /*0c60*/  VIADD R11, R12, 0xffffffe ;  /* 0x0ffffffe0c0b7836 */ /* 0x001fe40000000000 */
[----:B------:R-:W-:Y:S01]  /*0c70*/  IMAD.MOV R10, RZ, RZ, -R2 ;  /* 0x000000ffff0a7224 */ /* 0x000fe200078e0a02 */
[----:B------:R-:W-:-:S03]  /*0c80*/  ISETP.GT.U32.AND P0, PT, R4, R13, PT ;  /* 0x0000000d0400720c */ /* 0x000fc60003f04070 */
[----:B------:R-:W0:Y:S01]  /*0c90*/  F2I.FTZ.U32.TRUNC.NTZ R11, R11 ;  /* 0x0000000b000b7305 */ /* 0x000e22000021f000 */
[----:B------:R-:W-:Y:S01]  /*0ca0*/  IMAD R2, R3, R10, R6 ;  /* 0x0000000a03027224 */ /* 0x000fe200078e0206 */
[----:B------:R-:W-:-:S05]  /*0cb0*/  IADD3 R6, PT, PT, -R6, RZ, RZ ;  /* 0x000000ff06067210 */ /* 0x000fca0007ffe1ff */
[----:B------:R-:W-:-:S03]  /*0cc0*/  IMAD R5, R5, R6, R0 ;  /* 0x0000000605057224 */ /* 0x000fc600078e0200 */
[----:B------:R-:W-:Y:S02]  /*0cd0*/  @!P0 IADD3 R13, PT, PT, R13, -R4, RZ ;  /* 0x800000040d0d8210 */ /* 0x000fe40007ffe0ff */
[----:B------:R-:W-:Y:S02]  /*0ce0*/  ISETP.NE.AND P0, PT, R8, RZ, PT ;  /* 0x000000ff0800720c */ /* 0x000fe40003f05270 */
[----:B------:R-:W-:Y:S02]  /*0cf0*/  ISETP.GT.U32.AND P1, PT, R4, R13, PT ;  /* 0x0000000d0400720c */ /* 0x000fe40003f24070 */
[----:B0-----:R-:W-:-:S11]  /*0d00*/  IADD3 R10, PT, PT, RZ, -R11, RZ ;  /* 0x8000000bff0a7210 */ /* 0x001fd60007ffe0ff */
[----:B------:R-:W-:Y:S02]  /*0d10*/  @!P1 IMAD.IADD R13, R13, 0x1, -R4 ;  /* 0x000000010d0d9824 */ /* 0x000fe400078e0a04 */
[----:B-----5:R-:W-:Y:S02]  /*0d20*/  VIADD R4, R2, UR13 ;  /* 0x0000000d02047c36 */ /* 0x020fe40008000000 */
[----:B------:R-:W-:Y:S02]  /*0d30*/  IMAD.MOV.U32 R3, RZ, RZ, R13 ;  /* 0x000000ffff037224 */ /* 0x000fe400078e000d */
[----:B------:R-:W-:Y:S02]  /*0d40*/  IMAD R13, R10, R9, RZ ;  /* 0x000000090a0d7224 */ /* 0x000fe400078e02ff */
[----:B------:R-:W-:Y:S01]  /*0d50*/  IMAD.MOV.U32 R10, RZ, RZ, RZ ;  /* 0x000000ffff0a7224 */ /* 0x000fe200078e00ff */
[----:B------:R-:W-:Y:S01]  /*0d60*/  @!P2 IADD3 R3, PT, PT, -R3, RZ, RZ ;  /* 0x000000ff0303a210 */ /* 0x000fe20007ffe1ff */
[----:B------:R-:W-:Y:S01]  /*0d70*/  VIADD R12, R4, UR9 ;  /* 0x00000009040c7c36 */ /* 0x000fe20008000000 */
[----:B------:R-:W-:Y:S01]  /*0d80*/  @!P0 LOP3.LUT R3, RZ, R8, RZ, 0x33, !PT ;  /* 0x00000008ff038212 */ /* 0x000fe200078e33ff */
[----:B------:R-:W-:-:S03]  /*0d90*/  IMAD.HI.U32 R21, R11, R13, R10 ;  /* 0x0000000d0b157227 */ /* 0x000fc600078e000a */
[----:B------:R-:W-:Y:S01]  /*0da0*/  IADD3 R10, PT, PT, R3, UR13, RZ ;  /* 0x0000000d030a7c10 */ /* 0x000fe2000fffe0ff */
[C---:B------:R-:W-:Y:S01]  /*0db0*/  VIADD R18, R12.reuse, UR14 ;  /* 0x0000000e0c127c36 */ /* 0x040fe20008000000 */
[----:B------:R-:W-:Y:S02]  /*0dc0*/  IABS R14, R12 ;  /* 0x0000000c000e7213 */ /* 0x000fe40000000000 */
[-C--:B------:R-:W-:Y:S01]  /*0dd0*/  LOP3.LUT R12, R12, R7.reuse, RZ, 0x3c, !PT ;  /* 0x000000070c0c7212 */ /* 0x080fe200078e3cff */
[----:B------:R-:W-:Y:S01]  /*0de0*/  VIADD R26, R10, UR9 ;  /* 0x000000090a1a7c36 */ /* 0x000fe20008000000 */
[----:B------:R-:W-:Y:S01]  /*0df0*/  IABS R20, R18 ;  /* 0x0000001200147213 */ /* 0x000fe20000000000 */
[C---:B------:R-:W-:Y:S01]  /*0e00*/  IMAD.HI.U32 R8, R21.reuse, R14, RZ ;  /* 0x0000000e15087227 */ /* 0x040fe200078e00ff */
[----:B------:R-:W-:Y:S02]  /*0e10*/  LOP3.LUT R18, R18, R7, RZ, 0x3c, !PT ;  /* 0x0000000712127212 */ /* 0x000fe400078e3cff */
[----:B------:R-:W-:Y:S01]  /*0e20*/  IABS R16, R26 ;  /* 0x0000001a00107213 */ /* 0x000fe20000000000 */
[----:B------:R-:W-:Y:S01]  /*0e30*/  IMAD.MOV R15, RZ, RZ, -R8 ;  /* 0x000000ffff0f7224 */ /* 0x000fe200078e0a08 */
[----:B------:R-:W-:Y:S01]  /*0e40*/  IADD3 R22, PT, PT, R26, UR14, RZ ;  /* 0x0000000e1a167c10 */ /* 0x000fe2000fffe0ff */
[----:B------:R-:W-:-:S03]  /*0e50*/  IMAD.HI.U32 R11, R21, R20, RZ ;  /* 0x00000014150b7227 */ /* 0x000fc600078e00ff */
[----:B------:R-:W-:Y:S01]  /*0e60*/  IABS R24, R22 ;  /* 0x0000001600187213 */ /* 0x000fe20000000000 */
[----:B------:R-:W-:Y:S01]  /*0e70*/  IMAD.HI.U32 R13, R21, R16, RZ ;  /* 0x00000010150d7227 */ /* 0x000fe200078e00ff */
[----:B------:R-:W-:-:S03]  /*0e80*/  LOP3.LUT R22, R22, R7, RZ, 0x3c, !PT ;  /* 0x0000000716167212 */ /* 0x000fc600078e3cff */
[----:B------:R-:W-:Y:S01]  /*0e90*/  IMAD R14, R9, R15, R14 ;  /* 0x0000000f090e7224 */ /* 0x000fe200078e020e */
[----:B------:R-:W-:Y:S01]  /*0ea0*/  IADD3 R17, PT, PT, -R13, RZ, RZ ;  /* 0x000000ff0d117210 */ /* 0x000fe20007ffe1ff */
[----:B------:R-:W-:Y:S02]  /*0eb0*/  IMAD.MOV R19, RZ, RZ, -R11 ;  /* 0x000000ffff137224 */ /* 0x000fe400078e0a0b */
[----:B------:R-:W-:Y:S01]  /*0ec0*/  IMAD.HI.U32 R15, R21, R24, RZ ;  /* 0x00000018150f7227 */ /* 0x000fe200078e00ff */
[----:B------:R-:W-:-:S03]  /*0ed0*/  ISETP.GT.U32.AND P3, PT, R9, R14, PT ;  /* 0x0000000e0900720c */ /* 0x000fc60003f64070 */
[C---:B------:R-:W-:Y:S02]  /*0ee0*/  IMAD R20, R9.reuse, R19, R20 ;  /* 0x0000001309147224 */ /* 0x040fe400078e0214 */
[C---:B------:R-:W-:Y:S02]  /*0ef0*/  IMAD R16, R9.reuse, R17, R16 ;  /* 0x0000001109107224 */ /* 0x040fe400078e0210 */
[----:B------:R-:W-:Y:S01]  /*0f00*/  IMAD.MOV R17, RZ, RZ, -R15 ;  /* 0x000000ffff117224 */ /* 0x000fe200078e0a0f */
[C---:B------:R-:W-:Y:S02]  /*0f10*/  ISETP.GT.U32.AND P6, PT, R9.reuse, R20, PT ;  /* 0x000000140900720c */ /* 0x040fe40003fc4070 */
[C---:B------:R-:W-:Y:S01]  /*0f20*/  ISETP.GT.U32.AND P5, PT, R9.reuse, R16, PT ;  /* 0x000000100900720c */ /* 0x040fe20003fa4070 */
[----:B------:R-:W-:Y:S02]  /*0f30*/  IMAD R24, R9, R17, R24 ;  /* 0x0000001109187224 */ /* 0x000fe400078e0218 */
[----:B------:R-:W-:-:S02]  /*0f40*/  @!P3 IMAD.IADD R14, R14, 0x1, -R9 ;  /* 0x000000010e0eb824 */ /* 0x000fc400078e0a09 */
[----:B------:R-:W-:Y:S01]  /*0f50*/  @!P3 VIADD R8, R8, 0x1 ;  /* 0x000000010808b836 */ /* 0x000fe20000000000 */
[----:B------:R-:W-:Y:S02]  /*0f60*/  ISETP.GT.U32.AND P2, PT, R9, R24, PT ;  /* 0x000000180900720c */ /* 0x000fe40003f44070 */
[-C--:B------:R-:W-:Y:S02]  /*0f70*/  ISETP.GE.U32.AND P0, PT, R14, R9.reuse, PT ;  /* 0x000000090e00720c */ /* 0x080fe40003f06070 */
[----:B------:R-:W-:Y:S01]  /*0f80*/  ISETP.GE.AND P3, PT, R12, RZ, PT ;  /* 0x000000ff0c00720c */ /* 0x000fe20003f66270 */
[----:B------:R-:W-:Y:S01]  /*0f90*/  @!P6 VIADD R11, R11, 0x1 ;  /* 0x000000010b0be836 */ /* 0x000fe20000000000 */
[----:B------:R-:W-:Y:S01]  /*0fa0*/  @!P6 IADD3 R20, PT, PT, R20, -R9, RZ ;  /* 0x800000091414e210 */ /* 0x000fe20007ffe0ff */
[----:B------:R-:W-:Y:S01]  /*0fb0*/  @!P5 IMAD.IADD R16, R16, 0x1, -R9 ;  /* 0x000000011010d824 */ /* 0x000fe200078e0a09 */
[----:B------:R-:W-:Y:S02]  /*0fc0*/  LOP3.LUT R12, R26, R7, RZ, 0x3c, !PT ;  /* 0x000000071a0c7212 */ /* 0x000fe400078e3cff */
[----:B------:R-:W-:-:S02]  /*0fd0*/  ISETP.GE.U32.AND P4, PT, R20, R9, PT ;  /* 0x000000091400720c */ /* 0x000fc40003f86070 */
[-C--:B------:R-:W-:Y:S02]  /*0fe0*/  ISETP.GE.U32.AND P1, PT, R16, R9.reuse, PT ;  /* 0x000000091000720c */ /* 0x080fe40003f26070 */
[-C--:B------:R-:W-:Y:S01]  /*0ff0*/  @!P2 IADD3 R24, PT, PT, R24, -R9.reuse, RZ ;  /* 0x800000091818a210 */ /* 0x080fe20007ffe0ff */
[----:B------:R-:W-:Y:S01]  /*1000*/  @P0 VIADD R8, R8, 0x1 ;  /* 0x0000000108080836 */ /* 0x000fe20000000000 */
[----:B------:R-:W-:Y:S02]  /*1010*/  ISETP.GE.AND P6, PT, R12, RZ, PT ;  /* 0x000000ff0c00720c */ /* 0x000fe40003fc6270 */
[----:B------:R-:W-:Y:S02]  /*1020*/  ISETP.GE.U32.AND P0, PT, R24, R9, PT ;  /* 0x000000091800720c */ /* 0x000fe40003f06070 */
[----:B------:R-:W-:Y:S02]  /*1030*/  @!P5 IADD3 R13, PT, PT, R13, 0x1, RZ ;  /* 0x000000010d0dd810 */ /* 0x000fe40007ffe0ff */
[----:B------:R-:W-:Y:S01]  /*1040*/  ISETP.GE.AND P5, PT, R18, RZ, PT ;  /* 0x000000ff1200720c */ /* 0x000fe20003fa6270 */
[----:B------:R-:W-:Y:S01]  /*1050*/  @P4 VIADD R11, R11, 0x1 ;  /* 0x000000010b0b4836 */ /* 0x000fe20000000000 */
[----:B------:R-:W-:Y:S01]  /*1060*/  ISETP.GE.AND P4, PT, R22, RZ, PT ;  /* 0x000000ff1600720c */ /* 0x000fe20003f86270 */
[----:B------:R-:W-:Y:S01]  /*1070*/  @P1 VIADD R13, R13, 0x1 ;  /* 0x000000010d0d1836 */ /* 0x000fe20000000000 */
[----:B------:R-:W-:-:S02]  /*1080*/  @!P2 IADD3 R15, PT, PT, R15, 0x1, RZ ;  /* 0x000000010f0fa810 */ /* 0x000fc40007ffe0ff */
[----:B------:R-:W-:Y:S01]  /*1090*/  ISETP.NE.AND P1, PT, R7, RZ, PT ;  /* 0x000000ff0700720c */ /* 0x000fe20003f25270 */
[----:B------:R-:W-:Y:S01]  /*10a0*/  @!P6 IMAD.MOV R13, RZ, RZ, -R13 ;  /* 0x000000ffff0de224 */ /* 0x000fe200078e0a0d */
[----:B------:R-:W-:Y:S01]  /*10b0*/  LOP3.LUT R12, RZ, R7, RZ, 0x33, !PT ;  /* 0x00000007ff0c7212 */ /* 0x000fe200078e33ff */
[----:B------:R-:W-:Y:S01]  /*10c0*/  @P0 VIADD R15, R15, 0x1 ;  /* 0x000000010f0f0836 */ /* 0x000fe20000000000 */
[----:B------:R-:W-:Y:S02]  /*10d0*/  @!P3 IADD3 R8, PT, PT, -R8, RZ, RZ ;  /* 0x000000ff0808b210 */ /* 0x000fe40007ffe1ff */
[C---:B------:R-:W-:Y:S01]  /*10e0*/  SEL R13, R12.reuse, R13, !P1 ;  /* 0x0000000d0c0d7207 */ /* 0x040fe20004800000 */
[----:B------:R-:W-:Y:S01]  /*10f0*/  @!P5 IMAD.MOV R11, RZ, RZ, -R11 ;  /* 0x000000ffff0bd224 */ /* 0x000fe200078e0a0b */
[----:B------:R-:W-:Y:S01]  /*1100*/  SEL R8, R12, R8, !P1 ;  /* 0x000000080c087207 */ /* 0x000fe20004800000 */
[----:B------:R-:W-:Y:S01]  /*1110*/  @!P4 IMAD.MOV R15, RZ, RZ, -R15 ;  /* 0x000000ffff0fc224 */ /* 0x000fe200078e0a0f */
[----:B------:R-:W-:-:S02]  /*1120*/  ISETP.GE.AND P0, PT, R13, UR12, PT ;  /* 0x0000000c0d007c0c */ /* 0x000fc4000bf06270 */
[C---:B------:R-:W-:Y:S02]  /*1130*/  SEL R7, R12.reuse, R11, !P1 ;  /* 0x0000000b0c077207 */ /* 0x040fe40004800000 */
[----:B------:R-:W-:Y:S02]  /*1140*/  SEL R12, R12, R15, !P1 ;  /* 0x0000000f0c0c7207 */ /* 0x000fe40004800000 */
[----:B------:R-:W-:Y:S02]  /*1150*/  ISETP.GE.OR P0, PT, R8, UR11, P0 ;  /* 0x0000000b08007c0c */ /* 0x000fe40008706670 */
[----:B------:R-:W-:-:S04]  /*1160*/  VIMNMX R9, PT, PT, R7, R12, PT ;  /* 0x0000000c07097248 */ /* 0x000fc80003fe0100 */
[----:B------:R-:W-:-:S13]  /*1170*/  ISETP.LT.OR P0, PT, R9, 0xc350, P0 ;  /* 0x0000c3500900780c */ /* 0x000fda0000701670 */
[----:B------:R-:W-:Y:S05]  /*1180*/  @P0 BRA `(.L_x_36) ;  /* 0x0000000800a80947 */ /* 0x000fea0003800000 */
[----:B------:R-:W0:Y:S01]  /*1190*/  LDCU UR9, c[0x0][0x3a4] ;  /* 0x00007480ff0977ac */ /* 0x000e220008000800 */
[----:B------:R-:W-:Y:S01]  /*11a0*/  VIMNMX R6, PT, PT, R8, 0xc34f, !PT ;  /* 0x0000c34f08067848 */ /* 0x000fe20007fe0100 */
[----:B------:R-:W-:Y:S01]  /*11b0*/  IMAD.MOV.U32 R27, RZ, RZ, RZ ;  /* 0x000000ffff1b7224 */ /* 0x000fe200078e00ff */
[----:B------:R-:W-:Y:S02]  /*11c0*/  VIMNMX R7, PT, PT, R7, UR11, PT ;  /* 0x0000000b07077c48 */ /* 0x000fe4000bfe0100 */
[----:B------:R-:W-:-:S03]  /*11d0*/  VIMNMX R12, PT, PT, R12, UR12, PT ;  /* 0x0000000c0c0c7c48 */ /* 0x000fc6000bfe0100 */
[----:B------:R-:W-:Y:S02]  /*11e0*/  IMAD.IADD R16, R7, 0x1, -R6 ;  /* 0x0000000107107824 */ /* 0x000fe400078e0a06 */
[----:B------:R-:W-:-:S03]  /*11f0*/  IMAD.IADD R17, R6, 0x1, -R7 ;  /* 0x0000000106117824 */ /* 0x000fc600078e0a07 */
[C---:B------:R-:W-:Y:S02]  /*1200*/  LOP3.LUT R8, R16.reuse, 0xf, RZ, 0xc0, !PT ;  /* 0x0000000f10087812 */ /* 0x040fe400078ec0ff */
[----:B------:R-:W-:Y:S02]  /*1210*/  LOP3.LUT R9, R16, 0x7, RZ, 0xc0, !PT ;  /* 0x0000000710097812 */ /* 0x000fe400078ec0ff */
[----:B------:R-:W-:Y:S01]  /*1220*/  ISETP.GT.U32.AND P0, PT, R17, -0x10, PT ;  /* 0xfffffff01100780c */ /* 0x000fe20003f04070 */
[----:B------:R-:W-:Y:S01]  /*1230*/  VIADD R14, R8, 0xffffffff ;  /* 0xffffffff080e7836 */ /* 0x000fe20000000000 */
[----:B0-----:R-:W-:Y:S01]  /*1240*/  MOV R11, UR9 ;  /* 0x00000009000b7c02 */ /* 0x001fe20008000f00 */
[----:B------:R-:W-:Y:S01]  /*1250*/  UIADD3 UR9, UPT, UPT, -UR10, URZ, URZ ;  /* 0x000000ff0a097290 */ /* 0x000fe2000fffe1ff */
[----:B------:R-:W-:Y:S02]  /*1260*/  IADD3 R15, PT, PT, R9, -0x1, RZ ;  /* 0xffffffff090f7810 */ /* 0x000fe40007ffe0ff */
[----:B------:R-:W-:Y:S01]  /*1270*/  LOP3.LUT R17, R16, 0xfffffff0, RZ, 0xc0, !PT ;  /* 0xfffffff010117812 */ /* 0x000fe200078ec0ff */
[----:B------:R-:W-:Y:S01]  /*1280*/  IMAD R10, R11, UR7, R10 ;  /* 0x000000070b0a7c24 */ /* 0x000fe2000f8e020a */
[----:B------:R-:W-:-:S02]  /*1290*/  ISETP.GE.U32.AND P1, PT, R14, 0x7, PT ;  /* 0x000000070e00780c */ /* 0x000fc40003f26070 */
[----:B------:R-:W-:Y:S01]  /*12a0*/  ISETP.GE.U32.AND P2, PT, R15, 0x3, PT ;  /* 0x000000030f00780c */ /* 0x000fe20003f46070 */
[----:B------:R-:W-:Y:S01]  /*12b0*/  IMAD.U32 R15, RZ, RZ, UR9 ;  /* 0x00000009ff0f7e24 */ /* 0x000fe2000f8e00ff */
[----:B------:R-:W-:Y:S01]  /*12c0*/  VIMNMX R11, PT, PT, R13, 0xc34f, !PT ;  /* 0x0000c34f0d0b7848 */ /* 0x000fe20007fe0100 */
[----:B------:R-:W-:Y:S01]  /*12d0*/  VIADD R13, R6, 0xffff3cb1 ;  /* 0xffff3cb1060d7836 */ /* 0x000fe20000000000 */
[----:B------:R-:W-:Y:S01]  /*12e0*/  IADD3 R14, PT, PT, R12, -0xc350, RZ ;  /* 0xffff3cb00c0e7810 */ /* 0x000fe20007ffe0ff */
[----:B------:R-:W-:Y:S01]  /*12f0*/  IMAD.MOV R17, RZ, RZ, -R17 ;  /* 0x000000ffff117224 */ /* 0x000fe200078e0a11 */
[----:B------:R-:W-:-:S07]  /*1300*/  LOP3.LUT R16, R16, 0x3, RZ, 0xc0, !PT ;  /* 0x0000000310107812 */ /* 0x000fce00078ec0ff */
.L_x_51:
[----:B0-----:R-:W0:Y:S01]  /*1310*/  LDC R18, c[0x0][0x3a4] ;  /* 0x0000e900ff127b82 */ /* 0x001e220000000800 */
[----:B------:R-:W2:Y:S01]  /*1320*/  LDCU UR13, c[0x0][0x39c] ;  /* 0x00007380ff0d77ac */ /* 0x000ea20008000800 */
[----:B------:R-:W-:Y:S01]  /*1330*/  ISETP.NE.AND P3, PT, R15, UR10, PT ;  /* 0x0000000a0f007c0c */ /* 0x000fe2000bf65270 */
[----:B------:R-:W-:Y:S02]  /*1340*/  USHF.L.U32 UR9, UR10, 0x1, URZ ;  /* 0x000000010a097899 */ /* 0x000fe400080006ff */
[----:B------:R-:W-:-:S06]  /*1350*/  UIADD3 UR14, UPT, UPT, -UR10, URZ, URZ ;  /* 0x000000ff0a0e7290 */ /* 0x000fcc000fffe1ff */
[----:B------:R-:W-:Y:S01]  /*1360*/  MOV R20, UR14 ;  /* 0x0000000e00147c02 */ /* 0x000fe20008000f00 */
[----:B--2---:R-:W-:-:S04]  /*1370*/  IMAD R21, R15, UR13, R10 ;  /* 0x0000000d0f157c24 */ /* 0x004fc8000f8e020a */
[----:B------:R-:W-:Y:S02]  /*1380*/  IMAD R21, R21, UR6, R4 ;  /* 0x0000000615157c24 */ /* 0x000fe4000f8e0204 */
[----:B0-----:R-:W-:-:S05]  /*1390*/  IMAD R18, R18, UR9, R18 ;  /* 0x0000000912127c24 */ /* 0x001fca000f8e0212 */
[C---:B------:R-:W-:Y:S01]  /*13a0*/  IADD3 R18, PT, PT, R15.reuse, UR10, R18 ;  /* 0x0000000a0f127c10 */ /* 0x040fe2000fffe012 */
[----:B------:R-:W-:-:S04]  /*13b0*/  VIADD R15, R15, 0x1 ;  /* 0x000000010f0f7836 */ /* 0x000fc80000000000 */
[----:B------:R-:W-:-:S04]  /*13c0*/  IMAD R23, R18, UR9, R18 ;  /* 0x0000000912177c24 */ /* 0x000fc8000f8e0212 */
[----:B-----5:R-:W-:-:S07]  /*13d0*/  VIADD R23, R23, UR10 ;  /* 0x0000000a17177c36 */ /* 0x020fce0008000000 */
.L_x_50:
[----:B------:R-:W-:Y:S01]  /*13e0*/  ISETP.GE.AND P4, PT, R11, R12, PT ;  /* 0x0000000c0b00720c */ /* 0x000fe20003f86270 */
[----:B------:R-:W-:-:S12]  /*13f0*/  BSSY.RECONVERGENT B1, `(.L_x_37) ;  /* 0x000007f000017945 */ /* 0x000fd80003800200 */
[----:B0----5:R-:W-:Y:S05]  /*1400*/  @P4 BRA `(.L_x_38) ;  /* 0x0000000400f44947 */ /* 0x021fea0003800000 */
[----:B------:R-:W0:Y:S01]  /*1410*/  LDCU UR9, c[0x0][0x39c] ;  /* 0x00007380ff0977ac */ /* 0x000e220008000800 */
[----:B------:R-:W2:Y:S01]  /*1420*/  LDC.64 R18, c[0x0][0x3a8] ;  /* 0x0000ea00ff127b82 */ /* 0x000ea20000000a00 */
[----:B------:R-:W3:Y:S01]  /*1430*/  LDCU UR13, c[0x0][0x388] ;  /* 0x00007100ff0d77ac */ /* 0x000ee20008000800 */
[----:B0-----:R-:W-:-:S04]  /*1440*/  IMAD R22, R20, UR9, R21 ;  /* 0x0000000914167c24 */ /* 0x001fc8000f8e0215 */
[----:B---3--:R-:W-:-:S04]  /*1450*/  IMAD R25, R22, UR13, R5 ;  /* 0x0000000d16197c24 */ /* 0x008fc8000f8e0205 */
[----:B--2---:R-:W-:-:S05]  /*1460*/  IMAD.WIDE R18, R25, 0x4, R18 ;  /* 0x0000000419127825 */ /* 0x004fca00078e0212 */
[----:B-1----:R0:W5:Y:S01]  /*1470*/  LDG.E R22, desc[UR16][R18.64] ;  /* 0x0000001012167981 */ /* 0x002162000c1e1900 */
[----:B------:R-:W-:Y:S01]  /*1480*/  IADD3 R24, PT, PT, R23, R20, RZ ;  /* 0x0000001417187210 */ /* 0x000fe20007ffe0ff */
[----:B------:R-:W-:-:S04]  /*1490*/  VIADD R25, R11, 0xffff3cb1 ;  /* 0xffff3cb10b197836 */ /* 0x000fc80000000000 */
[----:B------:R-:W-:-:S07]  /*14a0*/  IMAD R24, R24, UR18, RZ ;  /* 0x0000001218187c24 */ /* 0x000fce000f8e02ff */
.L_x_49:
[----:B------:R-:W-:Y:S01]  /*14b0*/  ISETP.GE.AND P4, PT, R6, R7, PT ;  /* 0x000000070600720c */ /* 0x000fe20003f86270 */
[----:B------:R-:W-:-:S12]  /*14c0*/  BSSY.RECONVERGENT B0, `(.L_x_39) ;  /* 0x000006e000007945 */ /* 0x000fd80003800200 */
[----:B------:R-:W-:Y:S05]  /*14d0*/  @P4 BRA `(.L_x_40) ;  /* 0x0000000400b04947 */ /* 0x000fea0003800000 */
[----:B------:R-:W-:Y:S01]  /*14e0*/  IMAD.IADD R26, R24, 0x1, R25 ;  /* 0x00000001181a7824 */ /* 0x000fe200078e0219 */
[----:B------:R-:W-:Y:S01]  /*14f0*/  BSSY.RECONVERGENT B4, `(.L_x_41) ;  /* 0x0000032000047945 */ /* 0x000fe20003800200 */
[----:B------:R-:W-:Y:S02]  /*1500*/  MOV R29, R13 ;  /* 0x0000000d001d7202 */ /* 0x000fe40000000f00 */
[----:B------:R-:W-:Y:S01]  /*1510*/  IMAD R26, R26, UR19, RZ ;  /* 0x000000131a1a7c24 */ /* 0x000fe2000f8e02ff */
[----:B------:R-:W-:Y:S06]  /*1520*/  @P0 BRA `(.L_x_42) ;  /* 0x0000000000b80947 */ /* 0x000fec0003800000 */
[----:B------:R-:W-:Y:S01]  /*1530*/  BSSY.RECONVERGENT B5, `(.L_x_43) ;  /* 0x000002c000057945 */ /* 0x000fe20003800200 */
[----:B------:R-:W-:Y:S01]  /*1540*/  IMAD.IADD R29, R13, 0x1, R26 ;  /* 0x000000010d1d7824 */ /* 0x000fe200078e021a */
[----:B------:R-:W-:Y:S01]  /*1550*/  MOV R30, R6 ;  /* 0x00000006001e7202 */ /* 0x000fe20000000f00 */
[----:B------:R-:W-:-:S07]  /*1560*/  IMAD.MOV.U32 R28, RZ, RZ, R17 ;  /* 0x000000ffff1c7224 */ /* 0x000fce00078e0011 */
.L_x_44:
[----:B0-----:R-:W-:Y:S02]  /*1570*/  IMAD.U32 R18, RZ, RZ, UR5 ;  /* 0x00000005ff127e24 */ /* 0x001fe4000f8e00ff */
[----:B------:R-:W-:Y:S02]  /*1580*/  IMAD.U32 R19, RZ, RZ, UR8 ;  /* 0x00000008ff137e24 */ /* 0x000fe4000f8e00ff */
[----:B------:R-:W-:-:S05]  /*1590*/  IMAD.WIDE R18, R29, 0x4, R18 ;  /* 0x000000041d127825 */ /* 0x000fca00078e0212 */
[----:B------:R-:W2:Y:S04]  /*15a0*/  LDG.E R31, desc[UR16][R18.64+-0x20] ;  /* 0xffffe010121f7981 */ /* 0x000ea8000c1e1900 */
[----:B------:R-:W3:Y:S04]  /*15b0*/  LDG.E R32, desc[UR16][R18.64+-0x1c] ;  /* 0xffffe41012207981 */ /* 0x000ee8000c1e1900 */
[----:B------:R-:W4:Y:S04]  /*15c0*/  LDG.E R34, desc[UR16][R18.64+-0x18] ;  /* 0xffffe81012227981 */ /* 0x000f28000c1e1900 */
[----:B------:R-:W4:Y:S01]  /*15d0*/  LDG.E R36, desc[UR16][R18.64+-0xc] ;  /* 0xfffff41012247981 */ /* 0x000f22000c1e1900 */
[----:B--2--5:R-:W-:-:S03]  /*15e0*/  FFMA R31, R22, R31, R27 ;  /* 0x0000001f161f7223 */ /* 0x024fc6000000001b */
[----:B------:R-:W2:Y:S01]  /*15f0*/  LDG.E R27, desc[UR16][R18.64+-0x14] ;  /* 0xffffec10121b7981 */ /* 0x000ea2000c1e1900 */
[----:B---3--:R-:W-:-:S03]  /*1600*/  FFMA R31, R22, R32, R31 ;  /* 0x00000020161f7223 */ /* 0x008fc6000000001f */
[----:B------:R-:W3:Y:S01]  /*1610*/  LDG.E R32, desc[UR16][R18.64+-0x10] ;  /* 0xfffff01012207981 */ /* 0x000ee2000c1e1900 */
[----:B----4-:R-:W-:-:S03]  /*1620*/  FFMA R34, R22, R34, R31 ;  /* 0x0000002216227223 */ /* 0x010fc6000000001f */
[----:B------:R-:W4:Y:S01]  /*1630*/  LDG.E R31, desc[UR16][R18.64+-0x8] ;  /* 0xfffff810121f7981 */ /* 0x000f22000c1e1900 */
[----:B--2---:R-:W-:-:S03]  /*1640*/  FFMA R27, R22, R27, R34 ;  /* 0x0000001b161b7223 */ /* 0x004fc60000000022 */
[----:B------:R-:W2:Y:S01]  /*1650*/  LDG.E R34, desc[UR16][R18.64+0x4] ;  /* 0x0000041012227981 */ /* 0x000ea2000c1e1900 */
[----:B---3--:R-:W-:-:S03]  /*1660*/  FFMA R33, R22, R32, R27 ;  /* 0x0000002016217223 */ /* 0x008fc6000000001b */
[----:B------:R-:W3:Y:S04]  /*1670*/  LDG.E R27, desc[UR16][R18.64+-0x4] ;  /* 0xfffffc10121b7981 */ /* 0x000ee8000c1e1900 */
[----:B------:R-:W2:Y:S01]  /*1680*/  LDG.E R32, desc[UR16][R18.64] ;  /* 0x0000001012207981 */ /* 0x000ea2000c1e1900 */
[----:B------:R-:W-:-:S04]  /*1690*/  FFMA R36, R22, R36, R33 ;  /* 0x0000002416247223 */ /* 0x000fc80000000021 */
[C---:B----4-:R-:W-:Y:S02]  /*16a0*/  FFMA R36, R22.reuse, R31, R36 ;  /* 0x0000001f16247223 */ /* 0x050fe40000000024 */
[----:B------:R-:W4:Y:S02]  /*16b0*/  LDG.E R31, desc[UR16][R18.64+0x8] ;  /* 0x00000810121f7981 */ /* 0x000f24000c1e1900 */
[C---:B---3--:R-:W-:Y:S02]  /*16c0*/  FFMA R27, R22.reuse, R27, R36 ;  /* 0x0000001b161b7223 */ /* 0x048fe40000000024 */
[----:B------:R-:W3:Y:S02]  /*16d0*/  LDG.E R36, desc[UR16][R18.64+0x1c] ;  /* 0x00001c1012247981 */ /* 0x000ee4000c1e1900 */
[C---:B--2---:R-:W-:Y:S02]  /*16e0*/  FFMA R33, R22.reuse, R32, R27 ;  /* 0x0000002016217223 */ /* 0x044fe4000000001b */
[----:B------:R-:W2:Y:S02]  /*16f0*/  LDG.E R27, desc[UR16][R18.64+0xc] ;  /* 0x00000c10121b7981 */ /* 0x000ea4000c1e1900 */
[----:B------:R-:W-:-:S02]  /*1700*/  FFMA R34, R22, R34, R33 ;  /* 0x0000002216227223 */ /* 0x000fc40000000021 */
[----:B------:R-:W3:Y:S02]  /*1710*/  LDG.E R33, desc[UR16][R18.64+0x10] ;  /* 0x0000101012217981 */ /* 0x000ee4000c1e1900 */
[----:B----4-:R-:W-:Y:S02]  /*1720*/  FFMA R35, R22, R31, R34 ;  /* 0x0000001f16237223 */ /* 0x010fe40000000022 */
[----:B------:R-:W4:Y:S04]  /*1730*/  LDG.E R34, desc[UR16][R18.64+0x14] ;  /* 0x0000141012227981 */ /* 0x000f28000c1e1900 */
[----:B------:R-:W4:Y:S01]  /*1740*/  LDG.E R31, desc[UR16][R18.64+0x18] ;  /* 0x00001810121f7981 */ /* 0x000f22000c1e1900 */
[----:B------:R-:W-:-:S04]  /*1750*/  IADD3 R28, PT, PT, R28, 0x10, RZ ;  /* 0x000000101c1c7810 */ /* 0x000fc80007ffe0ff */
[----:B------:R-:W-:Y:S01]  /*1760*/  ISETP.NE.AND P4, PT, R28, RZ, PT ;  /* 0x000000ff1c00720c */ /* 0x000fe20003f85270 */
[----:B------:R-:W-:Y:S02]  /*1770*/  VIADD R30, R30, 0x10 ;  /* 0x000000101e1e7836 */ /* 0x000fe40000000000 */
[----:B------:R-:W-:Y:S02]  /*1780*/  VIADD R29, R29, 0x10 ;  /* 0x000000101d1d7836 */ /* 0x000fe40000000000 */
[----:B--2---:R-:W-:-:S04]  /*1790*/  FFMA R32, R22, R27, R35 ;  /* 0x0000001b16207223 */ /* 0x004fc80000000023 */
[----:B---3--:R-:W-:-:S04]  /*17a0*/  FFMA R33, R22, R33, R32 ;  /* 0x0000002116217223 */ /* 0x008fc80000000020 */
[----:B----4-:R-:W-:-:S04]  /*17b0*/  FFMA R34, R22, R34, R33 ;  /* 0x0000002216227223 */ /* 0x010fc80000000021 */
[----:B------:R-:W-:-:S04]  /*17c0*/  FFMA R31, R22, R31, R34 ;  /* 0x0000001f161f7223 */ /* 0x000fc80000000022 */
[----:B------:R-:W-:Y:S01]  /*17d0*/  FFMA R27, R22, R36, R31 ;  /* 0x00000024161b7223 */ /* 0x000fe2000000001f */
[----:B------:R-:W-:Y:S06]  /*17e0*/  @P4 BRA `(.L_x_44) ;  /* 0xfffffffc00604947 */ /* 0x000fec000383ffff */
[----:B------:R-:W-:Y:S05]  /*17f0*/  BSYNC.RECONVERGENT B5 ;  /* 0x0000000000057941 */ /* 0x000fea0003800200 */
.L_x_43:
[----:B------:R-:W-:-:S07]  /*1800*/  IADD3 R29, PT, PT, R30, -0xc34f, RZ ;  /* 0xffff3cb11e1d7810 */ /* 0x000fce0007ffe0ff */
.L_x_42:
[----:B------:R-:W-:Y:S05]  /*1810*/  BSYNC.RECONVERGENT B4 ;  /* 0x0000000000047941 */ /* 0x000fea0003800200 */
.L_x_41:
[----:B------:R-:W-:-:S13]  /*1820*/  ISETP.NE.AND P4, PT, R8, RZ, PT ;  /* 0x000000ff0800720c */ /* 0x000fda0003f85270 */
[----:B------:R-:W-:Y:S05]  /*1830*/  @!P4 BRA `(.L_x_40) ;  /* 0x0000000000d8c947 */ /* 0x000fea0003800000 */
[----:B------:R-:W-:Y:S01]  /*1840*/  BSSY.RECONVERGENT B4, `(.L_x_45) ;  /* 0x0000017000047945 */ /* 0x000fe20003800200 */
[----:B------:R-:W-:-:S03]  /*1850*/  ISETP.NE.AND P4, PT, R9, RZ, PT ;  /* 0x000000ff0900720c */ /* 0x000fc60003f85270 */
[----:B------:R-:W-:Y:S10]  /*1860*/  @!P1 BRA `(.L_x_46) ;  /* 0x0000000000509947 */ /* 0x000ff40003800000 */
[----:B0-----:R-:W0:Y:S01]  /*1870*/  LDC.64 R18, c[0x0][0x3b0] ;  /* 0x0000ec00ff127b82 */ /* 0x001e220000000a00 */
[----:B------:R-:W-:-:S04]  /*1880*/  IMAD.IADD R31, R26, 0x1, R29 ;  /* 0x000000011a1f7824 */ /* 0x000fc800078e021d */
[----:B0-----:R-:W-:-:S05]  /*1890*/  IMAD.WIDE R18, R31, 0x4, R18 ;  /* 0x000000041f127825 */ /* 0x001fca00078e0212 */
[----:B------:R-:W2:Y:S04]  /*18a0*/  LDG.E R28, desc[UR16][R18.64] ;  /* 0x00000010121c7981 */ /* 0x000ea8000c1e1900 */
[----:B------:R-:W3:Y:S04]  /*18b0*/  LDG.E R32, desc[UR16][R18.64+0x4] ;  /* 0x0000041012207981 */ /* 0x000ee8000c1e1900 */
[----:B------:R-:W4:Y:S04]  /*18c0*/  LDG.E R35, desc[UR16][R18.64+0x8] ;  /* 0x0000081012237981 */ /* 0x000f28000c1e1900 */
[----:B------:R-:W4:Y:S04]  /*18d0*/  LDG.E R33, desc[UR16][R18.64+0xc] ;  /* 0x00000c1012217981 */ /* 0x000f28000c1e1900 */
[----:B------:R-:W4:Y:S04]  /*18e0*/  LDG.E R31, desc[UR16][R18.64+0x10] ;  /* 0x00001010121f7981 */ /* 0x000f28000c1e1900 */
[----:B------:R-:W4:Y:S01]  /*18f0*/  LDG.E R37, desc[UR16][R18.64+0x14] ;  /* 0x0000141012257981 */ /* 0x000f22000c1e1900 */
[----:B--2--5:R-:W-:-:S03]  /*1900*/  FFMA R30, R22, R28, R27 ;  /* 0x0000001c161e7223 */ /* 0x024fc6000000001b */
[----:B------:R-:W2:Y:S04]  /*1910*/  LDG.E R27, desc[UR16][R18.64+0x18] ;  /* 0x00001810121b7981 */ /* 0x000ea8000c1e1900 */
[----:B------:R-:W2:Y:S01]  /*1920*/  LDG.E R28, desc[UR16][R18.64+0x1c] ;  /* 0x00001c10121c7981 */ /* 0x000ea2000c1e1900 */
[----:B---3--:R-:W-:-:S04]  /*1930*/  FFMA R30, R22, R32, R30 ;  /* 0x00000020161e7223 */ /* 0x008fc8000000001e */
[----:B----4-:R-:W-:-:S04]  /*1940*/  FFMA R30, R22, R35, R30 ;  /* 0x00000023161e7223 */ /* 0x010fc8000000001e */
[----:B------:R-:W-:-:S04]  /*1950*/  FFMA R30, R22, R33, R30 ;  /* 0x00000021161e7223 */ /* 0x000fc8000000001e */
[----:B------:R-:W-:-:S04]  /*1960*/  FFMA R30, R22, R31, R30 ;  /* 0x0000001f161e7223 */ /* 0x000fc8000000001e */
[----:B------:R-:W-:Y:S01]  /*1970*/  FFMA R30, R22, R37, R30 ;  /* 0x00000025161e7223 */ /* 0x000fe2000000001e */
[----:B------:R-:W-:-:S03]  /*1980*/  VIADD R29, R29, 0x8 ;  /* 0x000000081d1d7836 */ /* 0x000fc60000000000 */
[----:B--2---:R-:W-:-:S04]  /*1990*/  FFMA R27, R22, R27, R30 ;  /* 0x0000001b161b7223 */ /* 0x004fc8000000001e */
[----:B------:R-:W-:-:S07]  /*19a0*/  FFMA R27, R22, R28, R27 ;  /* 0x0000001c161b7223 */ /* 0x000fce000000001b */
.L_x_46:
[----:B------:R-:W-:Y:S05]  /*19b0*/  BSYNC.RECONVERGENT B4 ;  /* 0x0000000000047941 */ /* 0x000fea0003800200 */
.L_x_45:
[----:B------:R-:W-:Y:S05]  /*19c0*/  @!P4 BRA `(.L_x_40) ;  /* 0x000000000074c947 */ /* 0x000fea0003800000 */
[----:B------:R-:W-:Y:S01]  /*19d0*/  BSSY.RECONVERGENT B4, `(.L_x_47) ;  /* 0x000000f000047945 */ /* 0x000fe20003800200 */
[----:B------:R-:W-:-:S03]  /*19e0*/  ISETP.NE.AND P4, PT, R16, RZ, PT ;  /* 0x000000ff1000720c */ /* 0x000fc60003f85270 */
[----:B------:R-:W-:Y:S10]  /*19f0*/  @!P2 BRA `(.L_x_48) ;  /* 0x000000000030a947 */ /* 0x000ff40003800000 */
[----:B0-----:R-:W0:Y:S01]  /*1a00*/  LDC.64 R18, c[0x0][0x3b0] ;  /* 0x0000ec00ff127b82 */ /* 0x001e220000000a00 */
[----:B------:R-:W-:-:S05]  /*1a10*/  IADD3 R31, PT, PT, R26, R29, RZ ;  /* 0x0000001d1a1f7210 */ /* 0x000fca0007ffe0ff */
        /* <DEDUP_REMOVED lines=10> */
.L_x_48:
[----:B------:R-:W-:Y:S05]  /*1ac0*/  BSYNC.RECONVERGENT B4 ;  /* 0x0000000000047941 */ /* 0x000fea0003800200 */
.L_x_47:
[----:B------:R-:W-:Y:S05]  /*1ad0*/  @!P4 BRA `(.L_x_40) ;  /* 0x000000000030c947 */ /* 0x000fea0003800000 */
[----:B0-----:R-:W0:Y:S01]  /*1ae0*/  LDC.64 R18, c[0x0][0x3b0] ;  /* 0x0000ec00ff127b82 */ /* 0x001e220000000a00 */
[----:B------:R-:W-:-:S04]  /*1af0*/  IMAD.IADD R29, R26, 0x1, R29 ;  /* 0x000000011a1d7824 */ /* 0x000fc800078e021d */
        /* <DEDUP_REMOVED lines=10> */
.L_x_40:
[----:B------:R-:W-:Y:S05]  /*1ba0*/  BSYNC.RECONVERGENT B0 ;  /* 0x0000000000007941 */ /* 0x000fea0003800200 */
.L_x_39:
[C---:B------:R-:W-:Y:S02]  /*1bb0*/  ISETP.NE.AND P4, PT, R25.reuse, R14, PT ;  /* 0x0000000e1900720c */ /* 0x040fe40003f85270 */
[----:B------:R-:W-:-:S11]  /*1bc0*/  IADD3 R25, PT, PT, R25, 0x1, RZ ;  /* 0x0000000119197810 */ /* 0x000fd60007ffe0ff */
[----:B------:R-:W-:Y:S05]  /*1bd0*/  @P4 BRA `(.L_x_49) ;  /* 0xfffffff800344947 */ /* 0x000fea000383ffff */
.L_x_38:
[----:B-1----:R-:W-:Y:S05]  /*1be0*/  BSYNC.RECONVERGENT B1 ;  /* 0x0000000000017941 */ /* 0x002fea0003800200 */
.L_x_37:
[C---:B------:R-:W-:Y:S01]  /*1bf0*/  ISETP.NE.AND P4, PT, R20.reuse, UR10, PT ;  /* 0x0000000a14007c0c */ /* 0x040fe2000bf85270 */
[----:B------:R-:W-:-:S12]  /*1c00*/  VIADD R20, R20, 0x1 ;  /* 0x0000000114147836 */ /* 0x000fd80000000000 */
[----:B------:R-:W-:Y:S05]  /*1c10*/  @P4 BRA `(.L_x_50) ;  /* 0xfffffff400f04947 */ /* 0x000fea000383ffff */
[----:B------:R-:W-:Y:S05]  /*1c20*/  @P3 BRA `(.L_x_51) ;  /* 0xfffffff400b83947 */ /* 0x000fea000383ffff */
.L_x_36:
[----:B-1----:R-:W-:Y:S05]  /*1c30*/  BSYNC.RECONVERGENT B2 ;  /* 0x0000000000027941 */ /* 0x002fea0003800200 */
.L_x_35:
[----:B------:R-:W1:Y:S01]  /*1c40*/  LDCU UR9, c[0x0][0x390] ;  /* 0x00007200ff0977ac */ /* 0x000e620008000800 */
[----:B------:R-:W-:Y:S01]  /*1c50*/  BSSY.RECONVERGENT B0, `(.L_x_52) ;  /* 0x0000015000007945 */ /* 0x000fe20003800200 */
[----:B------:R-:W2:Y:S01]  /*1c60*/  LDCU UR13, c[0x0][0x388] ;  /* 0x00007100ff0d77ac */ /* 0x000ea20008000800 */
[----:B-1----:R-:W-:-:S04]  /*1c70*/  UIADD3 UR9, UPT, UPT, UR9, -0x1, URZ ;  /* 0xffffffff09097890 */ /* 0x002fc8000fffe0ff */
[----:B------:R-:W-:-:S04]  /*1c80*/  ULEA.HI UR9, UR9, UR9, URZ, 0x1 ;  /* 0x0000000909097291 */ /* 0x000fc8000f8f08ff */
[----:B------:R-:W-:-:S04]  /*1c90*/  USHF.R.S32.HI UR9, URZ, 0x1, UR9 ;  /* 0x00000001ff097899 */ /* 0x000fc80008011409 */
[----:B------:R-:W-:-:S04]  /*1ca0*/  USHF.L.U32 UR9, UR9, 0x1, URZ ;  /* 0x0000000109097899 */ /* 0x000fc800080006ff */
[----:B--2---:R-:W-:-:S04]  /*1cb0*/  UIMAD UR13, UR9, UR13, UR13 ;  /* 0x0000000d090d72a4 */ /* 0x004fc8000f8e020d */
[----:B------:R-:W-:-:S06]  /*1cc0*/  UIMAD UR9, UR9, UR13, UR13 ;  /* 0x0000000d090972a4 */ /* 0x000fcc000f8e020d */
[----:B------:R-:W-:-:S04]  /*1cd0*/  I2FP.F32.S32 R8, UR9 ;  /* 0x0000000900087c45 */ /* 0x000fc80008201400 */
[----:B------:R-:W1:Y:S08]  /*1ce0*/  MUFU.RCP R4, R8 ;  /* 0x0000000800047308 */ /* 0x000e700000001000 */
[----:B------:R-:W2:Y:S01]  /*1cf0*/  FCHK P0, R27, R8 ;  /* 0x000000081b007302 */ /* 0x000ea20000000000 */
[----:B-1----:R-:W-:-:S04]  /*1d00*/  FFMA R7, -R8, R4, 1 ;  /* 0x3f80000008077423 */ /* 0x002fc80000000104 */
[----:B------:R-:W-:-:S04]  /*1d10*/  FFMA R4, R4, R7, R4 ;  /* 0x0000000704047223 */ /* 0x000fc80000000004 */
[----:B------:R-:W-:-:S04]  /*1d20*/  FFMA R6, R4, R27, RZ ;  /* 0x0000001b04067223 */ /* 0x000fc800000000ff */
[----:B------:R-:W-:-:S04]  /*1d30*/  FFMA R7, -R8, R6, R27 ;  /* 0x0000000608077223 */ /* 0x000fc8000000011b */
[----:B------:R-:W-:Y:S01]  /*1d40*/  FFMA R9, R4, R7, R6 ;  /* 0x0000000704097223 */ /* 0x000fe20000000006 */
[----:B--2---:R-:W-:Y:S06]  /*1d50*/  @!P0 BRA `(.L_x_53) ;  /* 0x0000000000108947 */ /* 0x004fec0003800000 */
[----:B------:R-:W-:Y:S01]  /*1d60*/  IMAD.MOV.U32 R4, RZ, RZ, R8 ;  /* 0x000000ffff047224 */ /* 0x000fe200078e0008 */
[----:B------:R-:W-:-:S07]  /*1d70*/  MOV R6, 0x1d90 ;  /* 0x00001d9000067802 */ /* 0x000fce0000000f00 */
[----:B0----5:R-:W-:Y:S05]  /*1d80*/  CALL.REL.NOINC `($__internal_1_$__cuda_sm3x_div_rn_noftz_f32_slowpath) ;  /* 0x0000000800007944 */ /* 0x021fea0003c00000 */
[----:B------:R-:W-:-:S07]  /*1d90*/  MOV R9, R10 ;  /* 0x0000000a00097202 */ /* 0x000fce0000000f00 */
.L_x_53:
[----:B------:R-:W-:Y:S05]  /*1da0*/  BSYNC.RECONVERGENT B0 ;  /* 0x0000000000007941 */ /* 0x000fea0003800200 */
.L_x_52:
[----:B------:R-:W1:Y:S01]  /*1db0*/  LDC R4, c[0x0][0x388] ;  /* 0x0000e200ff047b82 */ /* 0x000e620000000800 */
[----:B------:R-:W2:Y:S01]  /*1dc0*/  LDCU.64 UR20, c[0x0][0x3a0] ;  /* 0x00007400ff1477ac */ /* 0x000ea20008000a00 */
[----:B------:R-:W-:Y:S01]  /*1dd0*/  VIADD R0, R0, UR4 ;  /* 0x0000000400007c36 */ /* 0x000fe20008000000 */
[----:B------:R-:W3:Y:S05]  /*1de0*/  LDCU.64 UR14, c[0x0][0x380] ;  /* 0x00007000ff0e77ac */ /* 0x000eea0008000a00 */
[----:B------:R-:W4:Y:S01]  /*1df0*/  LDC.64 R6, c[0x0][0x3b8] ;  /* 0x0000ee00ff067b82 */ /* 0x000f220000000a00 */
[----:B--2---:R-:W-:Y:S01]  /*1e00*/  ISETP.GE.AND P0, PT, R0, UR20, PT ;  /* 0x0000001400007c0c */ /* 0x004fe2000bf06270 */
[----:B-1----:R-:W-:-:S04]  /*1e10*/  IMAD R4, R4, UR21, R5 ;  /* 0x0000001504047c24 */ /* 0x002fc8000f8e0205 */
[----:B---3--:R-:W-:-:S04]  /*1e20*/  IMAD R3, R4, UR15, R3 ;  /* 0x0000000f04037c24 */ /* 0x008fc8000f8e0203 */
[----:B------:R-:W-:-:S04]  /*1e30*/  IMAD R3, R3, UR14, R2 ;  /* 0x0000000e03037c24 */ /* 0x000fc8000f8e0202 */
[----:B----4-:R-:W-:-:S05]  /*1e40*/  IMAD.WIDE R2, R3, 0x4, R6 ;  /* 0x0000000403027825 */ /* 0x010fca00078e0206 */
[----:B------:R2:W-:Y:S01]  /*1e50*/  STG.E desc[UR16][R2.64], R9 ;  /* 0x0000000902007986 */ /* 0x0005e2000c101910 */
[----:B------:R-:W-:Y:S05]  /*1e60*/  @!P0 BRA `(.L_x_54) ;  /* 0xffffffe800348947 */ /* 0x000fea000383ffff */
[----:B------:R-:W-:Y:S05]  /*1e70*/  BSYNC.RECONVERGENT B3 ;  /* 0x0000000000037941 */ /* 0x000fea0003800200 */
.L_x_34:
[----:B------:R-:W-:Y:S05]  /*1e80*/  EXIT ;  /* 0x000000000000794d */ /* 0x000fea0003800000 */
.L_x_33:
[----:B------:R-:W0:Y:S01]  /*1e90*/  LDCU UR5, c[0x0][0x390] ;  /* 0x00007200ff0577ac */ /* 0x000e220008000800 */
[----:B------:R-:W2:Y:S01]  /*1ea0*/  LDCU UR6, c[0x0][0x388] ;  /* 0x00007100ff0677ac */ /* 0x000ea20008000800 */
[----:B0-----:R-:W-:-:S04]  /*1eb0*/  UIADD3 UR5, UPT, UPT, UR5, -0x1, URZ ;  /* 0xffffffff05057890 */ /* 0x001fc8000fffe0ff */
[----:B------:R-:W-:-:S04]  /*1ec0*/  ULEA.HI UR5, UR5, UR5, URZ, 0x1 ;  /* 0x0000000505057291 */ /* 0x000fc8000f8f08ff */
[----:B------:R-:W-:-:S04]  /*1ed0*/  USHF.R.S32.HI UR5, URZ, 0x1, UR5 ;  /* 0x00000001ff057899 */ /* 0x000fc80008011405 */
[----:B------:R-:W-:-:S04]  /*1ee0*/  USHF.L.U32 UR5, UR5, 0x1, URZ ;  /* 0x0000000105057899 */ /* 0x000fc800080006ff */
[----:B--2---:R-:W-:-:S04]  /*1ef0*/  UIMAD UR6, UR5, UR6, UR6 ;  /* 0x00000006050672a4 */ /* 0x004fc8000f8e0206 */
[----:B------:R-:W-:-:S06]  /*1f00*/  UIMAD UR5, UR5, UR6, UR6 ;  /* 0x00000006050572a4 */ /* 0x000fcc000f8e0206 */
[----:B------:R-:W-:-:S04]  /*1f10*/  I2FP.F32.S32 R4, UR5 ;  /* 0x0000000500047c45 */ /* 0x000fc80008201400 */
[----:B------:R-:W0:Y:S08]  /*1f20*/  MUFU.RCP R3, R4 ;  /* 0x0000000400037308 */ /* 0x000e300000001000 */
[----:B------:R-:W2:Y:S01]  /*1f30*/  FCHK P0, RZ, R4 ;  /* 0x00000004ff007302 */ /* 0x000ea20000000000 */
[----:B0-----:R-:W-:-:S04]  /*1f40*/  FFMA R2, -R4, R3, 1 ;  /* 0x3f80000004027423 */ /* 0x001fc80000000103 */
[----:B------:R-:W-:-:S04]  /*1f50*/  FFMA R6, R3, R2, R3 ;  /* 0x0000000203067223 */ /* 0x000fc80000000003 */
[----:B------:R-:W-:-:S04]  /*1f60*/  FFMA R5, RZ, R6, RZ ;  /* 0x00000006ff057223 */ /* 0x000fc800000000ff */
[----:B------:R-:W-:-:S04]  /*1f70*/  FFMA R2, -R4, R5, RZ ;  /* 0x0000000504027223 */ /* 0x000fc800000001ff */
[----:B------:R-:W-:Y:S01]  /*1f80*/  FFMA R5, R6, R2, R5 ;  /* 0x0000000206057223 */ /* 0x000fe20000000005 */
[----:B--2---:R-:W-:Y:S06]  /*1f90*/  @!P0 BRA `(.L_x_55) ;  /* 0x0000000000108947 */ /* 0x004fec0003800000 */
[----:B------:R-:W-:Y:S01]  /*1fa0*/  IMAD.MOV.U32 R27, RZ, RZ, RZ ;  /* 0x000000ffff1b7224 */ /* 0x000fe200078e00ff */
[----:B------:R-:W-:-:S07]  /*1fb0*/  MOV R6, 0x1fd0 ;  /* 0x00001fd000067802 */ /* 0x000fce0000000f00 */
[----:B-1----:R-:W-:Y:S05]  /*1fc0*/  CALL.REL.NOINC `($__internal_1_$__cuda_sm3x_div_rn_noftz_f32_slowpath) ;  /* 0x0000000400707944 */ /* 0x002fea0003c00000 */
[----:B------:R-:W-:-:S07]  /*1fd0*/  MOV R5, R10 ;  /* 0x0000000a00057202 */ /* 0x000fce0000000f00 */
.L_x_55:
[----:B------:R-:W0:Y:S01]  /*1fe0*/  LDC R2, c[0x0][0x388] ;  /* 0x0000e200ff027b82 */ /* 0x000e220000000800 */
[----:B------:R-:W2:Y:S01]  /*1ff0*/  LDCU UR5, c[0x0][0x384] ;  /* 0x00007080ff0577ac */ /* 0x000ea20008000800 */
[----:B------:R-:W3:Y:S06]  /*2000*/  LDCU.64 UR6, c[0x0][0x3a0] ;  /* 0x00007400ff0677ac */ /* 0x000eec0008000a00 */
[----:B------:R-:W4:Y:S08]  /*2010*/  LDC R7, c[0x0][0x388] ;  /* 0x0000e200ff077b82 */ /* 0x000f300000000800 */
[----:B------:R-:W1:Y:S01]  /*2020*/  LDC R6, c[0x0][0x384] ;  /* 0x0000e100ff067b82 */ /* 0x000e620000000800 */
[----:B--2---:R-:W-:-:S02]  /*2030*/  ISETP.NE.AND P0, PT, RZ, UR5, PT ;  /* 0x00000005ff007c0c */ /* 0x004fc4000bf05270 */
[----:B0-----:R-:W-:-:S05]  /*2040*/  IABS R4, R2 ;  /* 0x0000000200047213 */ /* 0x001fca0000000000 */
[----:B------:R-:W0:Y:S01]  /*2050*/  LDC R8, c[0x0][0x380] ;  /* 0x0000e000ff087b82 */ /* 0x000e220000000800 */
[----:B------:R-:W2:Y:S07]  /*2060*/  I2F.RP R9, R4 ;  /* 0x0000000400097306 */ /* 0x000eae0000209400 */
[----:B------:R-:W0:Y:S01]  /*2070*/  LDC.64 R2, c[0x0][0x3b8] ;  /* 0x0000ee00ff027b82 */ /* 0x000e220000000a00 */
[----:B--2---:R-:W2:Y:S02]  /*2080*/  MUFU.RCP R9, R9 ;  /* 0x0000000900097308 */ /* 0x004ea40000001000 */
[----:B--2---:R-:W-:-:S06]  /*2090*/  VIADD R10, R9, 0xffffffe ;  /* 0x0ffffffe090a7836 */ /* 0x004fcc0000000000 */
[----:B------:R2:W5:Y:S02]  /*20a0*/  F2I.FTZ.U32.TRUNC.NTZ R11, R10 ;  /* 0x0000000a000b7305 */ /* 0x000564000021f000 */
[----:B--2---:R-:W-:Y:S02]  /*20b0*/  HFMA2 R10, -RZ, RZ, 0, 0 ;  /* 0x00000000ff0a7431 */ /* 0x004fe400000001ff */
[----:B-----5:R-:W-:-:S04]  /*20c0*/  IMAD.MOV R13, RZ, RZ, -R11 ;  /* 0x000000ffff0d7224 */ /* 0x020fc800078e0a0b */
[----:B------:R-:W-:-:S04]  /*20d0*/  IMAD R9, R13, R4, RZ ;  /* 0x000000040d097224 */ /* 0x000fc800078e02ff */
[----:B------:R-:W-:Y:S01]  /*20e0*/  IMAD.HI.U32 R10, R11, R9, R10 ;  /* 0x000000090b0a7227 */ /* 0x000fe200078e000a */
[----:B01-34-:R-:W-:-:S07]  /*20f0*/  LOP3.LUT R9, RZ, UR5, RZ, 0x33, !PT ;  /* 0x00000005ff097c12 */ /* 0x01bfce000f8e33ff */
.L_x_56:
[----:B------:R-:W-:Y:S02]  /*2100*/  IABS R14, R8 ;  /* 0x00000008000e7213 */ /* 0x000fe40000000000 */
[----:B0-----:R-:W-:Y:S02]  /*2110*/  IABS R13, R0 ;  /* 0x00000000000d7213 */ /* 0x001fe40000000000 */
[----:B------:R-:W0:Y:S01]  /*2120*/  I2F.RP R15, R14 ;  /* 0x0000000e000f7306 */ /* 0x000e220000209400 */
[----:B------:R-:W-:Y:S02]  /*2130*/  IABS R16, R7 ;  /* 0x0000000700107213 */ /* 0x000fe40000000000 */
[----:B------:R-:W-:-:S04]  /*2140*/  IMAD.HI.U32 R11, R10, R13, RZ ;  /* 0x0000000d0a0b7227 */ /* 0x000fc800078e00ff */
[----:B------:R-:W-:-:S04]  /*2150*/  IMAD.MOV R12, RZ, RZ, -R11 ;  /* 0x000000ffff0c7224 */ /* 0x000fc800078e0a0b */
[----:B------:R-:W-:Y:S01]  /*2160*/  IMAD R13, R16, R12, R13 ;  /* 0x0000000c100d7224 */ /* 0x000fe200078e020d */
[----:B------:R-:W-:Y:S01]  /*2170*/  LOP3.LUT R12, R0, R7, RZ, 0x3c, !PT ;  /* 0x00000007000c7212 */ /* 0x000fe200078e3cff */
[----:B0-----:R-:W0:Y:S03]  /*2180*/  MUFU.RCP R15, R15 ;  /* 0x0000000f000f7308 */ /* 0x001e260000001000 */
[----:B------:R-:W-:Y:S02]  /*2190*/  ISETP.GT.U32.AND P2, PT, R4, R13, PT ;  /* 0x0000000d0400720c */ /* 0x000fe40003f44070 */
[----:B------:R-:W-:Y:S01]  /*21a0*/  ISETP.GE.AND P3, PT, R12, RZ, PT ;  /* 0x000000ff0c00720c */ /* 0x000fe20003f66270 */
[----:B------:R-:W-:-:S10]  /*21b0*/  IMAD.MOV.U32 R12, RZ, RZ, RZ ;  /* 0x000000ffff0c7224 */ /* 0x000fd400078e00ff */
[----:B------:R-:W-:Y:S02]  /*21c0*/  @!P2 IMAD.IADD R13, R13, 0x1, -R16 ;  /* 0x000000010d0da824 */ /* 0x000fe400078e0a10 */
[----:B------:R-:W-:Y:S01]  /*21d0*/  @!P2 VIADD R11, R11, 0x1 ;  /* 0x000000010b0ba836 */ /* 0x000fe20000000000 */
[----:B0-----:R-:W-:Y:S02]  /*21e0*/  IADD3 R16, PT, PT, R15, 0xffffffe, RZ ;  /* 0x0ffffffe0f107810 */ /* 0x001fe40007ffe0ff */
[----:B------:R-:W-:Y:S02]  /*21f0*/  ISETP.GE.U32.AND P1, PT, R13, R4, PT ;  /* 0x000000040d00720c */ /* 0x000fe40003f26070 */
[----:B------:R-:W0:Y:S01]  /*2200*/  F2I.FTZ.U32.TRUNC.NTZ R13, R16 ;  /* 0x00000010000d7305 */ /* 0x000e22000021f000 */
[----:B------:R-:W-:Y:S02]  /*2210*/  ISETP.NE.AND P2, PT, R7, RZ, PT ;  /* 0x000000ff0700720c */ /* 0x000fe40003f45270 */
[----:B------:R-:W-:-:S08]  /*2220*/  IABS R15, R6 ;  /* 0x00000006000f7213 */ /* 0x000fd00000000000 */
[----:B------:R-:W-:Y:S01]  /*2230*/  @P1 VIADD R11, R11, 0x1 ;  /* 0x000000010b0b1836 */ /* 0x000fe20000000000 */
[----:B0-----:R-:W-:-:S03]  /*2240*/  IADD3 R17, PT, PT, RZ, -R13, RZ ;  /* 0x8000000dff117210 */ /* 0x001fc60007ffe0ff */
[----:B------:R-:W-:Y:S01]  /*2250*/  @!P3 IMAD.MOV R11, RZ, RZ, -R11 ;  /* 0x000000ffff0bb224 */ /* 0x000fe200078e0a0b */
[----:B------:R-:W-:Y:S01]  /*2260*/  @!P2 LOP3.LUT R11, RZ, R7, RZ, 0x33, !PT ;  /* 0x00000007ff0ba212 */ /* 0x000fe200078e33ff */
[----:B------:R-:W-:-:S03]  /*2270*/  IMAD R17, R17, R14, RZ ;  /* 0x0000000e11117224 */ /* 0x000fc600078e02ff */
[----:B------:R-:W-:Y:S01]  /*2280*/  IABS R16, R11 ;  /* 0x0000000b00107213 */ /* 0x000fe20000000000 */
[----:B------:R-:W-:-:S03]  /*2290*/  IMAD.HI.U32 R12, R13, R17, R12 ;  /* 0x000000110d0c7227 */ /* 0x000fc600078e000c */
[----:B------:R-:W-:Y:S01]  /*22a0*/  MOV R13, R16 ;  /* 0x00000010000d7202 */ /* 0x000fe20000000f00 */
[----:B------:R-:W0:Y:S04]  /*22b0*/  I2F.RP R17, R15 ;  /* 0x0000000f00117306 */ /* 0x000e280000209400 */
[----:B------:R-:W-:-:S04]  /*22c0*/  IMAD.HI.U32 R12, R12, R13, RZ ;  /* 0x0000000d0c0c7227 */ /* 0x000fc800078e00ff */
[----:B------:R-:W-:-:S04]  /*22d0*/  IMAD.MOV R16, RZ, RZ, -R12 ;  /* 0x000000ffff107224 */ /* 0x000fc800078e0a0c */
[C---:B------:R-:W-:Y:S01]  /*22e0*/  IMAD R13, R14.reuse, R16, R13 ;  /* 0x000000100e0d7224 */ /* 0x040fe200078e020d */
[----:B0-----:R-:W0:Y:S04]  /*22f0*/  MUFU.RCP R17, R17 ;  /* 0x0000001100117308 */ /* 0x001e280000001000 */
[----:B------:R-:W-:-:S13]  /*2300*/  ISETP.GT.U32.AND P2, PT, R14, R13, PT ;  /* 0x0000000d0e00720c */ /* 0x000fda0003f44070 */
[----:B------:R-:W-:Y:S01]  /*2310*/  @!P2 IMAD.IADD R13, R13, 0x1, -R14 ;  /* 0x000000010d0da824 */ /* 0x000fe200078e0a0e */
[----:B0-----:R-:W-:Y:S01]  /*2320*/  IADD3 R16, PT, PT, R17, 0xffffffe, RZ ;  /* 0x0ffffffe11107810 */ /* 0x001fe20007ffe0ff */
[----:B------:R-:W-:Y:S01]  /*2330*/  @!P2 VIADD R12, R12, 0x1 ;  /* 0x000000010c0ca836 */ /* 0x000fe20000000000 */
[----:B------:R-:W-:Y:S02]  /*2340*/  ISETP.NE.AND P2, PT, R8, RZ, PT ;  /* 0x000000ff0800720c */ /* 0x000fe40003f45270 */
[----:B------:R-:W-:Y:S02]  /*2350*/  ISETP.GE.U32.AND P1, PT, R13, R14, PT ;  /* 0x0000000e0d00720c */ /* 0x000fe40003f26070 */
[----:B------:R-:W0:Y:S01]  /*2360*/  F2I.FTZ.U32.TRUNC.NTZ R13, R16 ;  /* 0x00000010000d7305 */ /* 0x000e22000021f000 */
[----:B------:R-:W-:-:S04]  /*2370*/  LOP3.LUT R14, R11, R8, RZ, 0x3c, !PT ;  /* 0x000000080b0e7212 */ /* 0x000fc800078e3cff */
[----:B------:R-:W-:-:S06]  /*2380*/  ISETP.GE.AND P3, PT, R14, RZ, PT ;  /* 0x000000ff0e00720c */ /* 0x000fcc0003f66270 */
[----:B------:R-:W-:-:S05]  /*2390*/  @P1 VIADD R12, R12, 0x1 ;  /* 0x000000010c0c1836 */ /* 0x000fca0000000000 */
[----:B------:R-:W-:Y:S01]  /*23a0*/  MOV R14, R12 ;  /* 0x0000000c000e7202 */ /* 0x000fe20000000f00 */
[----:B0-----:R-:W-:-:S04]  /*23b0*/  IMAD.MOV R12, RZ, RZ, -R13 ;  /* 0x000000ffff0c7224 */ /* 0x001fc800078e0a0d */
[----:B------:R-:W-:Y:S01]  /*23c0*/  IMAD R17, R12, R15, RZ ;  /* 0x0000000f0c117224 */ /* 0x000fe200078e02ff */
[----:B------:R-:W-:Y:S01]  /*23d0*/  MOV R12, RZ ;  /* 0x000000ff000c7202 */ /* 0x000fe20000000f00 */
[----:B------:R-:W-:Y:S01]  /*23e0*/  @!P3 IMAD.MOV R14, RZ, RZ, -R14 ;  /* 0x000000ffff0eb224 */ /* 0x000fe200078e0a0e */
[----:B------:R-:W-:-:S03]  /*23f0*/  @!P2 LOP3.LUT R14, RZ, R8, RZ, 0x33, !PT ;  /* 0x00000008ff0ea212 */ /* 0x000fc600078e33ff */
[----:B------:R-:W-:Y:S01]  /*2400*/  IMAD.HI.U32 R17, R13, R17, R12 ;  /* 0x000000110d117227 */ /* 0x000fe200078e000c */
[----:B------:R-:W-:Y:S02]  /*2410*/  IABS R16, R14 ;  /* 0x0000000e00107213 */ /* 0x000fe40000000000 */
[C---:B------:R-:W-:Y:S01]  /*2420*/  ISETP.GE.AND P2, PT, R14.reuse, RZ, PT ;  /* 0x000000ff0e00720c */ /* 0x040fe20003f46270 */
[----:B------:R-:W-:Y:S01]  /*2430*/  IMAD.MOV R13, RZ, RZ, -R11 ;  /* 0x000000ffff0d7224 */ /* 0x000fe200078e0a0b */
[----:B------:R-:W-:Y:S01]  /*2440*/  IADD3 R14, PT, PT, -R14, RZ, RZ ;  /* 0x000000ff0e0e7210 */ /* 0x000fe20007ffe1ff */
[----:B------:R-:W-:-:S04]  /*2450*/  IMAD.HI.U32 R12, R17, R16, RZ ;  /* 0x00000010110c7227 */ /* 0x000fc800078e00ff */
[----:B------:R-:W-:Y:S02]  /*2460*/  IMAD.MOV R12, RZ, RZ, -R12 ;  /* 0x000000ffff0c7224 */ /* 0x000fe400078e0a0c */
[----:B------:R-:W-:Y:S02]  /*2470*/  IMAD R14, R8, R14, R11 ;  /* 0x0000000e080e7224 */ /* 0x000fe400078e020b */
[----:B------:R-:W-:Y:S02]  /*2480*/  IMAD R12, R15, R12, R16 ;  /* 0x0000000c0f0c7224 */ /* 0x000fe400078e0210 */
[----:B------:R-:W-:Y:S02]  /*2490*/  IMAD R16, R7, R13, R0 ;  /* 0x0000000d07107224 */ /* 0x000fe400078e0200 */
[----:B------:R-:W-:Y:S01]  /*24a0*/  VIADD R0, R0, UR4 ;  /* 0x0000000400007c36 */ /* 0x000fe20008000000 */
[----:B------:R-:W-:-:S13]  /*24b0*/  ISETP.GT.U32.AND P1, PT, R15, R12, PT ;  /* 0x0000000c0f00720c */ /* 0x000fda0003f24070 */
[----:B------:R-:W-:-:S05]  /*24c0*/  @!P1 IMAD.IADD R12, R12, 0x1, -R15 ;  /* 0x000000010c0c9824 */ /* 0x000fca00078e0a0f */
[----:B------:R-:W-:-:S13]  /*24d0*/  ISETP.GT.U32.AND P1, PT, R15, R12, PT ;  /* 0x0000000c0f00720c */ /* 0x000fda0003f24070 */
[----:B------:R-:W-:Y:S02]  /*24e0*/  @!P1 IADD3 R12, PT, PT, R12, -R15, RZ ;  /* 0x8000000f0c0c9210 */ /* 0x000fe40007ffe0ff */
[----:B------:R-:W-:-:S03]  /*24f0*/  ISETP.GE.AND P1, PT, R0, UR6, PT ;  /* 0x0000000600007c0c */ /* 0x000fc6000bf26270 */
[----:B------:R-:W-:-:S05]  /*2500*/  @!P2 IMAD.MOV R12, RZ, RZ, -R12 ;  /* 0x000000ffff0ca224 */ /* 0x000fca00078e0a0c */
[----:B------:R-:W-:Y:S01]  /*2510*/  SEL R13, R9, R12, !P0 ;  /* 0x0000000c090d7207 */ /* 0x000fe20004000000 */
[----:B------:R-:W-:-:S04]  /*2520*/  IMAD R12, R7, UR7, R16 ;  /* 0x00000007070c7c24 */ /* 0x000fc8000f8e0210 */
[----:B------:R-:W-:-:S04]  /*2530*/  IMAD R13, R12, R6, R13 ;  /* 0x000000060c0d7224 */ /* 0x000fc800078e020d */
[----:B------:R-:W-:-:S04]  /*2540*/  IMAD R13, R13, R8, R14 ;  /* 0x000000080d0d7224 */ /* 0x000fc800078e020e */
[----:B------:R-:W-:-:S05]  /*2550*/  IMAD.WIDE R12, R13, 0x4, R2 ;  /* 0x000000040d0c7825 */ /* 0x000fca00078e0202 */
[----:B------:R0:W-:Y:S01]  /*2560*/  STG.E desc[UR16][R12.64], R5 ;  /* 0x000000050c007986 */ /* 0x0001e2000c101910 */
[----:B------:R-:W-:Y:S05]  /*2570*/  @!P1 BRA `(.L_x_56) ;  /* 0xfffffff800e09947 */ /* 0x000fea000383ffff */
[----:B------:R-:W-:Y:S05]  /*2580*/  EXIT ;  /* 0x000000000000794d */ /* 0x000fea0003800000 */
        .weak           $__internal_1_$__cuda_sm3x_div_rn_noftz_f32_slowpath
        .type           $__internal_1_$__cuda_sm3x_div_rn_noftz_f32_slowpath,@function
        .size           $__internal_1_$__cuda_sm3x_div_rn_noftz_f32_slowpath,(.L_x_111 - $__internal_1_$__cuda_sm3x_div_rn_noftz_f32_slowpath)
$__internal_1_$__cuda_sm3x_div_rn_noftz_f32_slowpath:
        /* <DEDUP_REMOVED lines=29> */
[----:B------:R-:W-:Y:S01]  /*2760*/  @P0 IMAD.MOV.U32 R7, RZ, RZ, RZ ;  /* 0x000000ffff070224 */ /* 0x000fe200078e00ff */
[----:B------:R-:W-:Y:S01]  /*2770*/  @!P0 MOV R7, 0xffffffc0 ;  /* 0xffffffc000078802 */ /* 0x000fe20000000f00 */
[----:B------:R-:W-:Y:S01]  /*2780*/  @!P0 FFMA R27, R27, 1.84467440737095516160e+19, RZ ;  /* 0x5f8000001b1b8823 */ /* 0x000fe200000000ff */
[----:B------:R-:W-:-:S03]  /*2790*/  @!P1 FFMA R4, R4, 1.84467440737095516160e+19, RZ ;  /* 0x5f80000004049823 */ /* 0x000fc600000000ff */
[----:B------:R-:W-:-:S07]  /*27a0*/  @!P1 VIADD R7, R7, 0x40 ;  /* 0x0000004007079836 */ /* 0x000fce0000000000 */
.L_x_58:
[----:B------:R-:W-:Y:S01]  /*27b0*/  LEA R9, R15, 0xc0800000, 0x17 ;  /* 0xc08000000f097811 */ /* 0x000fe200078eb8ff */
[----:B------:R-:W-:Y:S01]  /*27c0*/  BSSY.RECONVERGENT B2, `(.L_x_63) ;  /* 0x0000036000027945 */ /* 0x000fe20003800200 */
[----:B------:R-:W-:-:S03]  /*27d0*/  IADD3 R8, PT, PT, R8, -0x7f, RZ ;  /* 0xffffff8108087810 */ /* 0x000fc60007ffe0ff */
[----:B------:R-:W-:Y:S02]  /*27e0*/  IMAD.IADD R9, R4, 0x1, -R9 ;  /* 0x0000000104097824 */ /* 0x000fe400078e0a09 */
[C---:B------:R-:W-:Y:S01]  /*27f0*/  IMAD R4, R8.reuse, -0x800000, R27 ;  /* 0xff80000008047824 */ /* 0x040fe200078e021b */
[----:B------:R-:W-:Y:S01]  /*2800*/  IADD3 R8, PT, PT, R8, 0x7f, -R15 ;  /* 0x0000007f08087810 */ /* 0x000fe20007ffe80f */
[----:B------:R-:W0:Y:S01]  /*2810*/  MUFU.RCP R10, R9 ;  /* 0x00000009000a7308 */ /* 0x000e220000001000 */
[----:B------:R-:W-:-:S03]  /*2820*/  FADD.FTZ R11, -R9, -RZ ;  /* 0x800000ff090b7221 */ /* 0x000fc60000010100 */
[----:B------:R-:W-:Y:S02]  /*2830*/  IMAD.IADD R7, R8, 0x1, R7 ;  /* 0x0000000108077824 */ /* 0x000fe400078e0207 */
[----:B0-----:R-:W-:-:S04]  /*2840*/  FFMA R13, R10, R11, 1 ;  /* 0x3f8000000a0d7423 */ /* 0x001fc8000000000b */
[----:B------:R-:W-:-:S04]  /*2850*/  FFMA R17, R10, R13, R10 ;  /* 0x0000000d0a117223 */ /* 0x000fc8000000000a */
[----:B------:R-:W-:-:S04]  /*2860*/  FFMA R10, R4, R17, RZ ;  /* 0x00000011040a7223 */ /* 0x000fc800000000ff */
[----:B------:R-:W-:-:S04]  /*2870*/  FFMA R13, R11, R10, R4 ;  /* 0x0000000a0b0d7223 */ /* 0x000fc80000000004 */
[----:B------:R-:W-:-:S04]  /*2880*/  FFMA R12, R17, R13, R10 ;  /* 0x0000000d110c7223 */ /* 0x000fc8000000000a */
[----:B------:R-:W-:-:S04]  /*2890*/  FFMA R11, R11, R12, R4 ;  /* 0x0000000c0b0b7223 */ /* 0x000fc80000000004 */
[----:B------:R-:W-:-:S05]  /*28a0*/  FFMA R10, R17, R11, R12 ;  /* 0x0000000b110a7223 */ /* 0x000fca000000000c */
[----:B------:R-:W-:-:S04]  /*28b0*/  SHF.R.U32.HI R4, RZ, 0x17, R10 ;  /* 0x00000017ff047819 */ /* 0x000fc8000001160a */
[----:B------:R-:W-:-:S05]  /*28c0*/  LOP3.LUT R4, R4, 0xff, RZ, 0xc0, !PT ;  /* 0x000000ff04047812 */ /* 0x000fca00078ec0ff */
[----:B------:R-:W-:-:S05]  /*28d0*/  IMAD.IADD R13, R4, 0x1, R7 ;  /* 0x00000001040d7824 */ /* 0x000fca00078e0207 */
[----:B------:R-:W-:-:S04]  /*28e0*/  IADD3 R4, PT, PT, R13, -0x1, RZ ;  /* 0xffffffff0d047810 */ /* 0x000fc80007ffe0ff */
        /* <DEDUP_REMOVED lines=9> */
[-CC-:B------:R-:W-:Y:S01]  /*2980*/  FFMA.RZ R4, R17, R11.reuse, R12.reuse ;  /* 0x0000000b11047223 */ /* 0x180fe2000000c00c */
[----:B------:R-:W-:Y:S02]  /*2990*/  VIADD R9, R13, 0x20 ;  /* 0x000000200d097836 */ /* 0x000fe40000000000 */
[-CC-:B------:R-:W-:Y:S01]  /*29a0*/  FFMA.RM R7, R17, R11.reuse, R12.reuse ;  /* 0x0000000b11077223 */ /* 0x180fe2000000400c */
[----:B------:R-:W-:Y:S02]  /*29b0*/  ISETP.NE.AND P2, PT, R13, RZ, PT ;  /* 0x000000ff0d00720c */ /* 0x000fe40003f45270 */
        /* <DEDUP_REMOVED lines=18> */
.L_x_65:
[----:B------:R-:W-:-:S04]  /*2ae0*/  LOP3.LUT R10, R10, 0x80000000, RZ, 0xc0, !PT ;  /* 0x800000000a0a7812 */ /* 0x000fc800078ec0ff */
[----:B------:R-:W-:Y:S01]  /*2af0*/  LOP3.LUT R10, R10, 0x7f800000, RZ, 0xfc, !PT ;  /* 0x7f8000000a0a7812 */ /* 0x000fe200078efcff */
[----:B------:R-:W-:Y:S06]  /*2b00*/  BRA `(.L_x_66) ;  /* 0x0000000000047947 */ /* 0x000fec0003800000 */
.L_x_64:
[----:B------:R-:W-:-:S07]  /*2b10*/  IMAD R10, R7, 0x800000, R10 ;  /* 0x00800000070a7824 */ /* 0x000fce00078e020a */
.L_x_66:
[----:B------:R-:W-:Y:S05]  /*2b20*/  BSYNC.RECONVERGENT B2 ;  /* 0x0000000000027941 */ /* 0x000fea0003800200 */
.L_x_63:
[----:B------:R-:W-:Y:S05]  /*2b30*/  BRA `(.L_x_67) ;  /* 0x0000000000207947 */ /* 0x000fea0003800000 */
.L_x_62:
[----:B------:R-:W-:-:S04]  /*2b40*/  LOP3.LUT R4, R4, 0x80000000, R27, 0x48, !PT ;  /* 0x8000000004047812 */ /* 0x000fc800078e481b */
[----:B------:R-:W-:Y:S01]  /*2b50*/  LOP3.LUT R10, R4, 0x7f800000, RZ, 0xfc, !PT ;  /* 0x7f800000040a7812 */ /* 0x000fe200078efcff */
[----:B------:R-:W-:Y:S06]  /*2b60*/  BRA `(.L_x_67) ;  /* 0x0000000000147947 */ /* 0x000fec0003800000 */
.L_x_61:
[----:B------:R-:W-:Y:S01]  /*2b70*/  LOP3.LUT R10, R4, 0x80000000, R27, 0x48, !PT ;  /* 0x80000000040a7812 */ /* 0x000fe200078e481b */
[----:B------:R-:W-:Y:S06]  /*2b80*/  BRA `(.L_x_67) ;  /* 0x00000000000c7947 */ /* 0x000fec0003800000 */
.L_x_60:
[----:B------:R-:W0:Y:S01]  /*2b90*/  MUFU.RSQ R10, -QNAN ;  /* 0xffc00000000a7908 */ /* 0x000e220000001400 */
[----:B------:R-:W-:Y:S05]  /*2ba0*/  BRA `(.L_x_67) ;  /* 0x0000000000047947 */ /* 0x000fea0003800000 */
.L_x_59:
[----:B------:R-:W-:-:S07]  /*2bb0*/  FADD.FTZ R10, R27, R4 ;  /* 0x000000041b0a7221 */ /* 0x000fce0000010000 */
.L_x_67:
[----:B------:R-:W-:Y:S05]  /*2bc0*/  BSYNC.RECONVERGENT B1 ;  /* 0x0000000000017941 */ /* 0x000fea0003800200 */
.L_x_57:
[----:B------:R-:W-:-:S04]  /*2bd0*/  HFMA2 R7, -RZ, RZ, 0, 0 ;  /* 0x00000000ff077431 */ /* 0x000fc800000001ff */
[----:B0-----:R-:W-:Y:S05]  /*2be0*/  RET.REL.NODEC R6 `(kernel_Correlation_updateGradFirst) ;  /* 0xffffffd406047950 */ /* 0x001fea0003c3ffff */
.L_x_68:
        /* <DEDUP_REMOVED lines=9> */
.L_x_111:


//--------------------- .text.kernel_Correlation_updateOutput --------------------------
	.section	.text.kernel_Correlation_updateOutput,"ax",@progbits
	.align	128
        .global         kernel_Correlation_updateOutput
        .type           kernel_Correlation_updateOutput,@function
        .size           kernel_Correlation_updateOutput,(.L_x_112 - kernel_Correlation_updateOutput)
        .other          kernel_Correlation_updateOutput,@"STO_CUDA_ENTRY STV_DEFAULT"
kernel_Correlation_updateOutput:
.text.kernel_Correlation_updateOutput:
[----:B------:R-:W-:Y:S08]  /*0000*/  LDC R1, c[0x0][0x37c] ;  /* 0x0000df00ff017b82 */ /* 0x000ff00000000800 */
[----:B------:R-:W0:Y:S01]  /*0010*/  LDC R0, c[0x0][0x39c] ;  /* 0x0000e700ff007b82 */ /* 0x000e220000000800 */
[----:B------:R-:W1:Y:S07]  /*0020*/  LDCU.64 UR10, c[0x0][0x358] ;  /* 0x00006b00ff0a77ac */ /* 0x000e6e0008000a00 */
        /* <DEDUP_REMOVED lines=8> */
[----:B---3--:R-:W-:-:S06]  /*00b0*/  IADD3 R5, PT, PT, R2, -0x1, RZ ;  /* 0xffffffff02057810 */ /* 0x008fcc0007ffe0ff */
[----:B------:R-:W3:Y:S01]  /*00c0*/  S2UR UR13, SR_CTAID.X ;  /* 0x00000000000d79c3 */ /* 0x000ee20000002500 */
[----:B----4-:R-:W4:Y:S01]  /*00d0*/  MUFU.RCP R7, R7 ;  /* 0x0000000700077308 */ /* 0x010f220000001000 */
[----:B------:R-:W-:-:S04]  /*00e0*/  LEA.HI R8, R5, R5, RZ, 0x1 ;  /* 0x0000000505087211 */ /* 0x000fc800078f08ff */
[----:B------:R-:W-:Y:S02]  /*00f0*/  LEA.HI R8, R8, R3, RZ, 0x1f ;  /* 0x0000000308087211 */ /* 0x000fe400078ff8ff */
[----:B------:R-:W5:Y:S01]  /*0100*/  S2UR UR14, SR_CTAID.Y ;  /* 0x00000000000e79c3 */ /* 0x000f620000002600 */
[----:B--2---:R-:W2:Y:S01]  /*0110*/  MUFU.RCP R11, R11 ;  /* 0x0000000b000b7308 */ /* 0x004ea20000001000 */
[----:B------:R-:W-:Y:S01]  /*0120*/  SHF.L.U32 R8, R8, 0x1, RZ ;  /* 0x0000000108087819 */ /* 0x000fe200000006ff */
[----:B0-----:R-:W-:-:S03]  /*0130*/  IMAD R5, R16, 0x2, R15 ;  /* 0x0000000210057824 */ /* 0x001fc600078e020f */
[----:B------:R-:W-:Y:S02]  /*0140*/  LOP3.LUT R8, RZ, R8, RZ, 0x33, !PT ;  /* 0x00000008ff087212 */ /* 0x000fe400078e33ff */
[----:B------:R-:W0:Y:S01]  /*0150*/  S2UR UR8, SR_CTAID.Z ;  /* 0x00000000000879c3 */ /* 0x000e220000002700 */
[----:B------:R-:W-:Y:S02]  /*0160*/  IABS R15, R3 ;  /* 0x00000003000f7213 */ /* 0x000fe40000000000 */
[----:B----4-:R-:W-:Y:S02]  /*0170*/  IADD3 R12, PT, PT, R7, 0xffffffe, RZ ;  /* 0x0ffffffe070c7810 */ /* 0x010fe40007ffe0ff */
[----:B------:R-:W-:Y:S02]  /*0180*/  LEA R7, R16, R14, 0x1 ;  /* 0x0000000e10077211 */ /* 0x000fe400078e08ff */
[----:B------:R4:W1:Y:S01]  /*0190*/  F2I.FTZ.U32.TRUNC.NTZ R13, R12 ;  /* 0x0000000c000d7305 */ /* 0x000862000021f000 */
[----:B--2---:R-:W-:-:S07]  /*01a0*/  VIADD R9, R11, 0xffffffe ;  /* 0x0ffffffe0b097836 */ /* 0x004fce0000000000 */
[----:B------:R-:W2:Y:S01]  /*01b0*/  F2I.FTZ.U32.TRUNC.NTZ R9, R9 ;  /* 0x0000000900097305 */ /* 0x000ea2000021f000 */
[----:B----4-:R-:W-:Y:S02]  /*01c0*/  IMAD.MOV.U32 R12, RZ, RZ, RZ ;  /* 0x000000ffff0c7224 */ /* 0x010fe400078e00ff */
[----:B-1----:R-:W-:-:S04]  /*01d0*/  IMAD.MOV R17, RZ, RZ, -R13 ;  /* 0x000000ffff117224 */ /* 0x002fc800078e0a0d */
[----:B------:R-:W-:-:S04]  /*01e0*/  IMAD R11, R17, R10, RZ ;  /* 0x0000000a110b7224 */ /* 0x000fc800078e02ff */
[----:B------:R-:W-:Y:S01]  /*01f0*/  IMAD.HI.U32 R12, R13, R11, R12 ;  /* 0x0000000b0d0c7227 */ /* 0x000fe200078e000c */
[----:B--2---:R-:W-:-:S03]  /*0200*/  IADD3 R19, PT, PT, RZ, -R9, RZ ;  /* 0x80000009ff137210 */ /* 0x004fc60007ffe0ff */
[C---:B------:R-:W-:Y:S02]  /*0210*/  IMAD R13, R6.reuse, 0xc350, R5 ;  /* 0x0000c350060d7824 */ /* 0x040fe400078e0205 */
[----:B------:R-:W-:Y:S02]  /*0220*/  IMAD R11, R6, 0xc350, R7 ;  /* 0x0000c350060b7824 */ /* 0x000fe400078e0207 */
[----:B------:R-:W-:Y:S01]  /*0230*/  IMAD R19, R19, R4, RZ ;  /* 0x0000000413137224 */ /* 0x000fe200078e02ff */
[----:B------:R-:W-:Y:S01]  /*0240*/  IADD3 R13, PT, PT, R8, R13, RZ ;  /* 0x0000000d080d7210 */ /* 0x000fe20007ffe0ff */
[----:B------:R-:W-:Y:S02]  /*0250*/  IMAD.IADD R11, R11, 0x1, R8 ;  /* 0x000000010b0b7824 */ /* 0x000fe400078e0208 */
[----:B------:R-:W-:Y:S02]  /*0260*/  HFMA2 R8, -RZ, RZ, 0, 0 ;  /* 0x00000000ff087431 */ /* 0x000fe400000001ff */
[----:B------:R-:W-:Y:S01]  /*0270*/  IMAD.HI.U32 R17, R12, R15, RZ ;  /* 0x0000000f0c117227 */ /* 0x000fe200078e00ff */
[----:B------:R-:W-:-:S02]  /*0280*/  IABS R21, R13 ;  /* 0x0000000d00157213 */ /* 0x000fc40000000000 */
[----:B------:R-:W-:Y:S01]  /*0290*/  IABS R14, R11 ;  /* 0x0000000b000e7213 */ /* 0x000fe20000000000 */
[----:B------:R-:W-:Y:S01]  /*02a0*/  IMAD.MOV R12, RZ, RZ, -R17 ;  /* 0x000000ffff0c7224 */ /* 0x000fe200078e0a11 */
[-C--:B------:R-:W-:Y:S02]  /*02b0*/  LOP3.LUT R11, R11, R6.reuse, RZ, 0x3c, !PT ;  /* 0x000000060b0b7212 */ /* 0x080fe400078e3cff */
[----:B------:R-:W-:Y:S01]  /*02c0*/  LOP3.LUT R13, R13, R6, RZ, 0x3c, !PT ;  /* 0x000000060d0d7212 */ /* 0x000fe200078e3cff */
[----:B------:R-:W-:-:S03]  /*02d0*/  IMAD.HI.U32 R8, R9, R19, R8 ;  /* 0x0000001309087227 */ /* 0x000fc600078e0008 */
[----:B------:R-:W-:Y:S01]  /*02e0*/  ISETP.GE.AND P6, PT, R13, RZ, PT ;  /* 0x000000ff0d00720c */ /* 0x000fe20003fc6270 */
[----:B------:R-:W-:Y:S02]  /*02f0*/  IMAD.MOV.U32 R19, RZ, RZ, R14 ;  /* 0x000000ffff137224 */ /* 0x000fe400078e000e */
[----:B------:R-:W-:Y:S02]  /*0300*/  IMAD R9, R10, R12, R15 ;  /* 0x0000000c0a097224 */ /* 0x000fe400078e020f */
[----:B------:R-:W-:-:S03]  /*0310*/  IMAD.HI.U32 R12, R8, R19, RZ ;  /* 0x00000013080c7227 */ /* 0x000fc600078e00ff */
[----:B------:R-:W-:Y:S01]  /*0320*/  ISETP.GT.U32.AND P2, PT, R10, R9, PT ;  /* 0x000000090a00720c */ /* 0x000fe20003f44070 */
[----:B------:R-:W-:Y:S01]  /*0330*/  IMAD.HI.U32 R8, R8, R21, RZ ;  /* 0x0000001508087227 */ /* 0x000fe200078e00ff */
[----:B------:R-:W-:-:S03]  /*0340*/  IADD3 R15, PT, PT, -R12, RZ, RZ ;  /* 0x000000ff0c0f7210 */ /* 0x000fc60007ffe1ff */
[----:B------:R-:W-:Y:S02]  /*0350*/  IMAD.MOV R14, RZ, RZ, -R8 ;  /* 0x000000ffff0e7224 */ /* 0x000fe400078e0a08 */
[C---:B------:R-:W-:Y:S02]  /*0360*/  IMAD R15, R4.reuse, R15, R19 ;  /* 0x0000000f040f7224 */ /* 0x040fe400078e0213 */
[----:B------:R-:W-:-:S03]  /*0370*/  IMAD R19, R4, R14, R21 ;  /* 0x0000000e04137224 */ /* 0x000fc600078e0215 */
[C---:B------:R-:W-:Y:S01]  /*0380*/  ISETP.GT.U32.AND P0, PT, R4.reuse, R15, PT ;  /* 0x0000000f0400720c */ /* 0x040fe20003f04070 */
[----:B------:R-:W-:Y:S01]  /*0390*/  @!P2 VIADD R17, R17, 0x1 ;  /* 0x000000011111a836 */ /* 0x000fe20000000000 */
[----:B------:R-:W-:Y:S02]  /*03a0*/  ISETP.GT.U32.AND P1, PT, R4, R19, PT ;  /* 0x000000130400720c */ /* 0x000fe40003f24070 */
[-C--:B------:R-:W-:Y:S02]  /*03b0*/  @!P2 IADD3 R9, PT, PT, R9, -R10.reuse, RZ ;  /* 0x8000000a0909a210 */ /* 0x080fe40007ffe0ff */
[----:B------:R-:W-:Y:S02]  /*03c0*/  ISETP.NE.AND P2, PT, R0, RZ, PT ;  /* 0x000000ff0000720c */ /* 0x000fe40003f45270 */
[----:B------:R-:W-:Y:S02]  /*03d0*/  ISETP.GE.U32.AND P3, PT, R9, R10, PT ;  /* 0x0000000a0900720c */ /* 0x000fe40003f66070 */
[----:B------:R-:W-:-:S03]  /*03e0*/  LOP3.LUT R9, R3, R0, RZ, 0x3c, !PT ;  /* 0x0000000003097212 */ /* 0x000fc600078e3cff */
[-C--:B------:R-:W-:Y:S02]  /*03f0*/  @!P0 IADD3 R15, PT, PT, R15, -R4.reuse, RZ ;  /* 0x800000040f0f8210 */ /* 0x080fe40007ffe0ff */
[----:B------:R-:W-:Y:S01]  /*0400*/  ISETP.GE.AND P5, PT, R9, RZ, PT ;  /* 0x000000ff0900720c */ /* 0x000fe20003fa6270 */
[----:B------:R-:W-:Y:S01]  /*0410*/  @!P1 IMAD.IADD R19, R19, 0x1, -R4 ;  /* 0x0000000113139824 */ /* 0x000fe200078e0a04 */
[----:B------:R-:W-:Y:S01]  /*0420*/  @!P0 IADD3 R12, PT, PT, R12, 0x1, RZ ;  /* 0x000000010c0c8810 */ /* 0x000fe20007ffe0ff */
[----:B------:R-:W-:Y:S01]  /*0430*/  @!P1 VIADD R8, R8, 0x1 ;  /* 0x0000000108089836 */ /* 0x000fe20000000000 */
[----:B------:R-:W-:Y:S02]  /*0440*/  ISETP.GE.AND P1, PT, R2, 0x1, PT ;  /* 0x000000010200780c */ /* 0x000fe40003f26270 */
[-C--:B------:R-:W-:Y:S02]  /*0450*/  ISETP.GE.U32.AND P4, PT, R19, R4.reuse, PT ;  /* 0x000000041300720c */ /* 0x080fe40003f86070 */
[----:B------:R-:W-:Y:S01]  /*0460*/  @P3 IADD3 R17, PT, PT, R17, 0x1, RZ ;  /* 0x0000000111113810 */ /* 0x000fe20007ffe0ff */
[----:B------:R-:W1:Y:S01]  /*0470*/  S2R R19, SR_TID.X ;  /* 0x0000000000137919 */ /* 0x000e620000002100 */
[----:B------:R-:W-:-:S02]  /*0480*/  ISETP.GE.U32.AND P3, PT, R15, R4, PT ;  /* 0x000000040f00720c */ /* 0x000fc40003f66070 */
[C---:B------:R-:W-:Y:S01]  /*0490*/  ISETP.NE.AND P0, PT, R6.reuse, RZ, PT ;  /* 0x000000ff0600720c */ /* 0x040fe20003f05270 */
[----:B------:R-:W-:Y:S01]  /*04a0*/  @!P5 IMAD.MOV R17, RZ, RZ, -R17 ;  /* 0x000000ffff11d224 */ /* 0x000fe200078e0a11 */
[----:B------:R-:W-:Y:S02]  /*04b0*/  ISETP.GE.AND P5, PT, R11, RZ, PT ;  /* 0x000000ff0b00720c */ /* 0x000fe40003fa6270 */
[----:B------:R-:W-:Y:S01]  /*04c0*/  @!P2 LOP3.LUT R17, RZ, R0, RZ, 0x33, !PT ;  /* 0x00000000ff11a212 */ /* 0x000fe200078e33ff */
[--C-:B---3--:R-:W-:Y:S01]  /*04d0*/  IMAD R0, R6, UR13, R3.reuse ;  /* 0x0000000d06007c24 */ /* 0x108fe2000f8e0203 */
[----:B------:R-:W-:Y:S01]  /*04e0*/  LOP3.LUT R9, RZ, R6, RZ, 0x33, !PT ;  /* 0x00000006ff097212 */ /* 0x000fe200078e33ff */
[----:B------:R-:W-:Y:S02]  /*04f0*/  @P4 VIADD R8, R8, 0x1 ;  /* 0x0000000108084836 */ /* 0x000fe40000000000 */
[----:B------:R-:W-:Y:S02]  /*0500*/  IMAD.SHL.U32 R4, R17, 0x2, RZ ;  /* 0x0000000211047824 */ /* 0x000fe400078e00ff */
[----:B------:R-:W-:Y:S01]  /*0510*/  @P3 IADD3 R12, PT, PT, R12, 0x1, RZ ;  /* 0x000000010c0c3810 */ /* 0x000fe20007ffe0ff */
[----:B-----5:R-:W-:Y:S01]  /*0520*/  IMAD R6, R6, UR14, R3 ;  /* 0x0000000e06067c24 */ /* 0x020fe2000f8e0203 */
[----:B------:R-:W-:Y:S01]  /*0530*/  MOV R10, R8 ;  /* 0x00000008000a7202 */ /* 0x000fe20000000f00 */
[----:B------:R-:W-:Y:S01]  /*0540*/  IMAD R8, R4, R4, R4 ;  /* 0x0000000404087224 */ /* 0x000fe200078e0204 */
[----:B------:R-:W-:-:S02]  /*0550*/  @!P5 IADD3 R12, PT, PT, -R12, RZ, RZ ;  /* 0x000000ff0c0cd210 */ /* 0x000fc40007ffe1ff */
[----:B------:R-:W-:Y:S01]  /*0560*/  IADD3 R11, PT, PT, R4, 0x1, RZ ;  /* 0x00000001040b7810 */ /* 0x000fe20007ffe0ff */
[----:B------:R-:W-:Y:S01]  /*0570*/  @!P6 IMAD.MOV R10, RZ, RZ, -R10 ;  /* 0x000000ffff0ae224 */ /* 0x000fe200078e0a0a */
[----:B------:R-:W-:-:S03]  /*0580*/  SEL R16, R9, R12, !P0 ;  /* 0x0000000c09107207 */ /* 0x000fc60004000000 */
[----:B------:R-:W-:Y:S01]  /*0590*/  IMAD.IADD R4, R11, 0x1, R8 ;  /* 0x000000010b047824 */ /* 0x000fe200078e0208 */
[----:B------:R-:W-:Y:S02]  /*05a0*/  SEL R3, R9, R10, !P0 ;  /* 0x0000000a09037207 */ /* 0x000fe40004000000 */
[----:B------:R-:W-:Y:S01]  /*05b0*/  IADD3 R16, PT, PT, R16, -0xc34f, RZ ;  /* 0xffff3cb110107810 */ /* 0x000fe20007ffe0ff */
[----:B0-----:R-:W-:Y:S06]  /*05c0*/  @!P1 BRA `(.L_x_69) ;  /* 0x0000000400a09947 */ /* 0x001fec0003800000 */
[----:B------:R-:W-:Y:S01]  /*05d0*/  IMAD R8, R5, UR8, R6 ;  /* 0x0000000805087c24 */ /* 0x000fe2000f8e0206 */
[----:B------:R-:W-:-:S06]  /*05e0*/  UMOV UR4, URZ ;  /* 0x000000ff00047c82 */ /* 0x000fcc0008000000 */
.L_x_78:
[----:B0-----:R-:W0:Y:S01]  /*05f0*/  LDCU UR6, c[0x0][0x390] ;  /* 0x00007200ff0677ac */ /* 0x001e220008000800 */
[----:B------:R-:W-:Y:S02]  /*0600*/  VIADD R18, R8, UR4 ;  /* 0x0000000408127c36 */ /* 0x000fe40008000000 */
[----:B------:R-:W-:Y:S01]  /*0610*/  HFMA2 R9, -RZ, RZ, 0, 0 ;  /* 0x00000000ff097431 */ /* 0x000fe200000001ff */
[----:B------:R-:W-:Y:S01]  /*0620*/  UMOV UR5, UR4 ;  /* 0x0000000400057c82 */ /* 0x000fe20008000000 */
[----:B------:R-:W-:Y:S01]  /*0630*/  UIADD3 UR4, UPT, UPT, UR4, 0x1, URZ ;  /* 0x0000000104047890 */ /* 0x000fe2000fffe0ff */
[----:B------:R-:W-:-:S03]  /*0640*/  IMAD R18, R7, R18, R0 ;  /* 0x0000001207127224 */ /* 0x000fc600078e0200 */
[----:B012---:R-:W-:-:S11]  /*0650*/  UISETP.NE.AND UP0, UPT, UR4, UR6, UPT ;  /* 0x000000060400728c */ /* 0x007fd6000bf05270 */
.L_x_77:
[----:B-1----:R-:W1:Y:S01]  /*0660*/  LDC R2, c[0x0][0x388] ;  /* 0x0000e200ff027b82 */ /* 0x002e620000000800 */
[----:B------:R-:W-:Y:S01]  /*0670*/  BSSY.RECONVERGENT B0, `(.L_x_70) ;  /* 0x0000058000007945 */ /* 0x000fe20003800200 */
[----:B-1----:R-:W-:-:S13]  /*0680*/  ISETP.GE.AND P0, PT, R19, R2, PT ;  /* 0x000000021300720c */ /* 0x002fda0003f06270 */
[----:B0-2---:R-:W-:Y:S05]  /*0690*/  @P0 BRA `(.L_x_71) ;  /* 0x0000000400540947 */ /* 0x005fea0003800000 */
[----:B------:R-:W0:Y:S01]  /*06a0*/  LDC R10, c[0x0][0x390] ;  /* 0x0000e400ff0a7b82 */ /* 0x000e220000000800 */
[--C-:B------:R-:W-:Y:S01]  /*06b0*/  IMAD.IADD R11, R2, 0x1, -R19.reuse ;  /* 0x00000001020b7824 */ /* 0x100fe200078e0a13 */
[----:B------:R-:W-:Y:S01]  /*06c0*/  BSSY.RECONVERGENT B1, `(.L_x_72) ;  /* 0x000002c000017945 */ /* 0x000fe20003800200 */
[----:B------:R-:W-:Y:S01]  /*06d0*/  PLOP3.LUT P0, PT, PT, PT, PT, 0x80, 0x8 ;  /* 0x000000000008781c */ /* 0x000fe20003f0f070 */
[----:B------:R-:W-:Y:S01]  /*06e0*/  IMAD.MOV.U32 R25, RZ, RZ, R19 ;  /* 0x000000ffff197224 */ /* 0x000fe200078e0013 */
[----:B------:R-:W-:Y:S02]  /*06f0*/  IADD3 R21, PT, PT, R18, R9, RZ ;  /* 0x0000000912157210 */ /* 0x000fe40007ffe0ff */
[----:B------:R-:W-:Y:S01]  /*0700*/  ISETP.GT.AND P1, PT, R11, 0x60, PT ;  /* 0x000000600b00780c */ /* 0x000fe20003f24270 */
[----:B0-----:R-:W-:-:S12]  /*0710*/  IMAD R23, R10, UR5, R9 ;  /* 0x000000050a177c24 */ /* 0x001fd8000f8e0209 */
[----:B------:R-:W-:Y:S05]  /*0720*/  @!P1 BRA `(.L_x_73) ;  /* 0x0000000000949947 */ /* 0x000fea0003800000 */
[----:B------:R-:W0:Y:S01]  /*0730*/  S2R R13, SR_CgaCtaId ;  /* 0x00000000000d7919 */ /* 0x000e220000008800 */
[----:B------:R-:W1:Y:S01]  /*0740*/  LDC.64 R10, c[0x0][0x3a0] ;  /* 0x0000e800ff0a7b82 */ /* 0x000e620000000a00 */
[----:B------:R-:W-:Y:S02]  /*0750*/  MOV R12, 0x400 ;  /* 0x00000400000c7802 */ /* 0x000fe40000000f00 */
[----:B------:R-:W-:Y:S02]  /*0760*/  PLOP3.LUT P0, PT, PT, PT, PT, 0x8, 0x80 ;  /* 0x000000000080781c */ /* 0x000fe40003f0e170 */
[----:B------:R-:W-:Y:S02]  /*0770*/  IADD3 R12, PT, PT, R12, 0x80, RZ ;  /* 0x000000800c0c7810 */ /* 0x000fe40007ffe0ff */
[----:B------:R-:W-:Y:S02]  /*0780*/  IADD3 R20, PT, PT, R2, -0x60, RZ ;  /* 0xffffffa002147810 */ /* 0x000fe40007ffe0ff */
[----:B0-----:R-:W-:-:S07]  /*0790*/  LEA R22, R13, R12, 0x18 ;  /* 0x0000000c0d167211 */ /* 0x001fce00078ec0ff */
.L_x_74:
[----:B------:R-:W-:Y:S02]  /*07a0*/  VIADD R24, R25, 0x20 ;  /* 0x0000002019187836 */ /* 0x000fe40000000000 */
[CC--:B------:R-:W-:Y:S02]  /*07b0*/  IMAD R15, R21.reuse, R2.reuse, R25 ;  /* 0x00000002150f7224 */ /* 0x0c0fe400078e0219 */
[----:B------:R-:W-:Y:S02]  /*07c0*/  IMAD R13, R21, R2, R24 ;  /* 0x00000002150d7224 */ /* 0x000fe400078e0218 */
[----:B01----:R-:W-:-:S04]  /*07d0*/  IMAD.WIDE R14, R15, 0x4, R10 ;  /* 0x000000040f0e7825 */ /* 0x003fc800078e020a */
[----:B------:R-:W-:Y:S01]  /*07e0*/  IMAD.WIDE R12, R13, 0x4, R10 ;  /* 0x000000040d0c7825 */ /* 0x000fe200078e020a */
[----:B------:R-:W2:Y:S04]  /*07f0*/  LDG.E R26, desc[UR10][R14.64] ;  /* 0x0000000a0e1a7981 */ /* 0x000ea8000c1e1900 */
[----:B------:R0:W3:Y:S01]  /*0800*/  LDG.E R28, desc[UR10][R12.64] ;  /* 0x0000000a0c1c7981 */ /* 0x0000e2000c1e1900 */
[CC--:B------:R-:W-:Y:S02]  /*0810*/  IMAD R27, R23.reuse, R2.reuse, R25 ;  /* 0x00000002171b7224 */ /* 0x0c0fe400078e0219 */
[----:B------:R-:W-:-:S03]  /*0820*/  IMAD R24, R23, R2, R24 ;  /* 0x0000000217187224 */ /* 0x000fc600078e0218 */
[-C--:B------:R-:W-:Y:S02]  /*0830*/  LEA R29, R27, R22.reuse, 0x2 ;  /* 0x000000161b1d7211 */ /* 0x080fe400078e10ff */
[C---:B------:R-:W-:Y:S02]  /*0840*/  IADD3 R27, PT, PT, R25.reuse, 0x60, RZ ;  /* 0x00000060191b7810 */ /* 0x040fe40007ffe0ff */
[----:B0-----:R-:W-:Y:S01]  /*0850*/  LEA R13, R24, R22, 0x2 ;  /* 0x00000016180d7211 */ /* 0x001fe200078e10ff */
[----:B------:R-:W-:Y:S02]  /*0860*/  VIADD R24, R25, 0x40 ;  /* 0x0000004019187836 */ /* 0x000fe40000000000 */
[CC--:B------:R-:W-:Y:S02]  /*0870*/  IMAD R14, R21.reuse, R2.reuse, R27 ;  /* 0x00000002150e7224 */ /* 0x0c0fe400078e021b */
[----:B------:R-:W-:Y:S01]  /*0880*/  IMAD R15, R21, R2, R24 ;  /* 0x00000002150f7224 */ /* 0x000fe200078e0218 */
[----:B--2---:R-:W-:Y:S04]  /*0890*/  STS [R29], R26 ;  /* 0x0000001a1d007388 */ /* 0x004fe80000000800 */
[----:B---3--:R0:W-:Y:S02]  /*08a0*/  STS [R13], R28 ;  /* 0x0000001c0d007388 */ /* 0x0081e40000000800 */
[----:B0-----:R-:W-:-:S04]  /*08b0*/  IMAD.WIDE R12, R15, 0x4, R10 ;  /* 0x000000040f0c7825 */ /* 0x001fc800078e020a */
[----:B------:R-:W-:Y:S02]  /*08c0*/  IMAD.WIDE R14, R14, 0x4, R10 ;  /* 0x000000040e0e7825 */ /* 0x000fe400078e020a */
[----:B------:R-:W2:Y:S04]  /*08d0*/  LDG.E R12, desc[UR10][R12.64] ;  /* 0x0000000a0c0c7981 */ /* 0x000ea8000c1e1900 */
[----:B------:R-:W3:Y:S01]  /*08e0*/  LDG.E R14, desc[UR10][R14.64] ;  /* 0x0000000a0e0e7981 */ /* 0x000ee2000c1e1900 */
[-C--:B------:R-:W-:Y:S01]  /*08f0*/  IMAD R24, R23, R2.reuse, R24 ;  /* 0x0000000217187224 */ /* 0x080fe200078e0218 */
[----:B------:R-:W-:Y:S01]  /*0900*/  IADD3 R25, PT, PT, R25, 0x80, RZ ;  /* 0x0000008019197810 */ /* 0x000fe20007ffe0ff */
[----:B------:R-:W-:-:S03]  /*0910*/  IMAD R29, R23, R2, R27 ;  /* 0x00000002171d7224 */ /* 0x000fc600078e021b */
[----:B------:R-:W-:Y:S01]  /*0920*/  LEA R27, R24, R22, 0x2 ;  /* 0x00000016181b7211 */ /* 0x000fe200078e10ff */
[----:B------:R-:W-:Y:S01]  /*0930*/  IMAD R29, R29, 0x4, R22 ;  /* 0x000000041d1d7824 */ /* 0x000fe200078e0216 */
[----:B------:R-:W-:-:S03]  /*0940*/  ISETP.GE.AND P1, PT, R25, R20, PT ;  /* 0x000000141900720c */ /* 0x000fc60003f26270 */
[----:B--2---:R0:W-:Y:S04]  /*0950*/  STS [R27], R12 ;  /* 0x0000000c1b007388 */ /* 0x0041e80000000800 */
[----:B---3--:R0:W-:Y:S06]  /*0960*/  STS [R29], R14 ;  /* 0x0000000e1d007388 */ /* 0x0081ec0000000800 */
[----:B------:R-:W-:Y:S05]  /*0970*/  @!P1 BRA `(.L_x_74) ;  /* 0xfffffffc00889947 */ /* 0x000fea000383ffff */
.L_x_73:
[----:B------:R-:W-:Y:S05]  /*0980*/  BSYNC.RECONVERGENT B1 ;  /* 0x0000000000017941 */ /* 0x000fea0003800200 */
.L_x_72:
[----:B------:R-:W-:Y:S01]  /*0990*/  IADD3 R10, PT, PT, -R25, R2, RZ ;  /* 0x00000002190a7210 */ /* 0x000fe20007ffe1ff */
[----:B------:R-:W-:Y:S03]  /*09a0*/  BSSY.RECONVERGENT B1, `(.L_x_75) ;  /* 0x0000017000017945 */ /* 0x000fe60003800200 */
[----:B------:R-:W-:-:S13]  /*09b0*/  ISETP.GT.AND P1, PT, R10, 0x20, PT ;  /* 0x000000200a00780c */ /* 0x000fda0003f24270 */
[----:B------:R-:W-:Y:S05]  /*09c0*/  @!P1 BRA `(.L_x_76) ;  /* 0x0000000000509947 */ /* 0x000fea0003800000 */
[----:B0-----:R-:W0:Y:S01]  /*09d0*/  LDC.64 R12, c[0x0][0x3a0] ;  /* 0x0000e800ff0c7b82 */ /* 0x001e220000000a00 */
[----:B------:R-:W-:Y:S02]  /*09e0*/  VIADD R15, R25, 0x20 ;  /* 0x00000020190f7836 */ /* 0x000fe40000000000 */
[CC--:B------:R-:W-:Y:S02]  /*09f0*/  IMAD R11, R21.reuse, R2.reuse, R25 ;  /* 0x00000002150b7224 */ /* 0x0c0fe400078e0219 */
[----:B------:R-:W-:Y:S02]  /*0a00*/  IMAD R27, R21, R2, R15 ;  /* 0x00000002151b7224 */ /* 0x000fe400078e020f */
[----:B0-----:R-:W-:-:S04]  /*0a10*/  IMAD.WIDE R10, R11, 0x4, R12 ;  /* 0x000000040b0a7825 */ /* 0x001fc800078e020c */
[----:B------:R-:W-:Y:S02]  /*0a20*/  IMAD.WIDE R12, R27, 0x4, R12 ;  /* 0x000000041b0c7825 */ /* 0x000fe400078e020c */
[----:B------:R-:W2:Y:S04]  /*0a30*/  LDG.E R10, desc[UR10][R10.64] ;  /* 0x0000000a0a0a7981 */ /* 0x000ea8000c1e1900 */
[----:B------:R-:W3:Y:S01]  /*0a40*/  LDG.E R12, desc[UR10][R12.64] ;  /* 0x0000000a0c0c7981 */ /* 0x000ee2000c1e1900 */
[----:B------:R-:W0:Y:S01]  /*0a50*/  S2UR UR7, SR_CgaCtaId ;  /* 0x00000000000779c3 */ /* 0x000e220000008800 */
[----:B------:R-:W-:Y:S01]  /*0a60*/  UMOV UR6, 0x400 ;  /* 0x0000040000067882 */ /* 0x000fe20000000000 */
[CC--:B------:R-:W-:Y:S01]  /*0a70*/  IMAD R14, R23.reuse, R2.reuse, R25 ;  /* 0x00000002170e7224 */ /* 0x0c0fe200078e0219 */
[----:B------:R-:W-:Y:S01]  /*0a80*/  UIADD3 UR6, UPT, UPT, UR6, 0x80, URZ ;  /* 0x0000008006067890 */ /* 0x000fe2000fffe0ff */
[----:B------:R-:W-:Y:S01]  /*0a90*/  IMAD R20, R23, R2, R15 ;  /* 0x0000000217147224 */ /* 0x000fe200078e020f */
[----:B------:R-:W-:-:S02]  /*0aa0*/  PLOP3.LUT P0, PT, PT, PT, PT, 0x8, 0x80 ;  /* 0x000000000080781c */ /* 0x000fc40003f0e170 */
[----:B------:R-:W-:Y:S01]  /*0ab0*/  IADD3 R25, PT, PT, R25, 0x40, RZ ;  /* 0x0000004019197810 */ /* 0x000fe20007ffe0ff */
[----:B0-----:R-:W-:-:S06]  /*0ac0*/  ULEA UR6, UR7, UR6, 0x18 ;  /* 0x0000000607067291 */ /* 0x001fcc000f8ec0ff */
[----:B------:R-:W-:Y:S02]  /*0ad0*/  LEA R15, R14, UR6, 0x2 ;  /* 0x000000060e0f7c11 */ /* 0x000fe4000f8e10ff */
[----:B------:R-:W-:-:S03]  /*0ae0*/  LEA R27, R20, UR6, 0x2 ;  /* 0x00000006141b7c11 */ /* 0x000fc6000f8e10ff */
[----:B--2---:R1:W-:Y:S04]  /*0af0*/  STS [R15], R10 ;  /* 0x0000000a0f007388 */ /* 0x0043e80000000800 */
[----:B---3--:R1:W-:Y:S02]  /*0b00*/  STS [R27], R12 ;  /* 0x0000000c1b007388 */ /* 0x0083e40000000800 */
.L_x_76:
[----:B------:R-:W-:Y:S05]  /*0b10*/  BSYNC.RECONVERGENT B1 ;  /* 0x0000000000017941 */ /* 0x000fea0003800200 */
.L_x_75:
[----:B------:R-:W-:-:S13]  /*0b20*/  ISETP.LT.OR P0, PT, R25, R2, P0 ;  /* 0x000000021900720c */ /* 0x000fda0000701670 */
[----:B------:R-:W-:Y:S05]  /*0b30*/  @!P0 BRA `(.L_x_71) ;  /* 0x00000000002c8947 */ /* 0x000fea0003800000 */
[----:B-1----:R-:W1:Y:S01]  /*0b40*/  LDC.64 R10, c[0x0][0x3a0] ;  /* 0x0000e800ff0a7b82 */ /* 0x002e620000000a00 */
[----:B------:R-:W-:-:S04]  /*0b50*/  IMAD R21, R21, R2, R25 ;  /* 0x0000000215157224 */ /* 0x000fc800078e0219 */
[----:B-1----:R-:W-:-:S06]  /*0b60*/  IMAD.WIDE R10, R21, 0x4, R10 ;  /* 0x00000004150a7825 */ /* 0x002fcc00078e020a */
[----:B------:R-:W2:Y:S01]  /*0b70*/  LDG.E R10, desc[UR10][R10.64] ;  /* 0x0000000a0a0a7981 */ /* 0x000ea2000c1e1900 */
[----:B------:R-:W1:Y:S01]  /*0b80*/  S2UR UR7, SR_CgaCtaId ;  /* 0x00000000000779c3 */ /* 0x000e620000008800 */
[----:B------:R-:W-:Y:S01]  /*0b90*/  UMOV UR6, 0x400 ;  /* 0x0000040000067882 */ /* 0x000fe20000000000 */
[----:B------:R-:W-:Y:S01]  /*0ba0*/  IMAD R2, R23, R2, R25 ;  /* 0x0000000217027224 */ /* 0x000fe200078e0219 */
[----:B------:R-:W-:-:S04]  /*0bb0*/  UIADD3 UR6, UPT, UPT, UR6, 0x80, URZ ;  /* 0x0000008006067890 */ /* 0x000fc8000fffe0ff */
[----:B-1----:R-:W-:-:S06]  /*0bc0*/  ULEA UR6, UR7, UR6, 0x18 ;  /* 0x0000000607067291 */ /* 0x002fcc000f8ec0ff */
[----:B------:R-:W-:-:S05]  /*0bd0*/  LEA R13, R2, UR6, 0x2 ;  /* 0x00000006020d7c11 */ /* 0x000fca000f8e10ff */
[----:B--2---:R2:W-:Y:S02]  /*0be0*/  STS [R13], R10 ;  /* 0x0000000a0d007388 */ /* 0x0045e40000000800 */
.L_x_71:
[----:B------:R-:W-:Y:S05]  /*0bf0*/  BSYNC.RECONVERGENT B0 ;  /* 0x0000000000007941 */ /* 0x000fea0003800200 */
.L_x_70:
[----:B------:R-:W3:Y:S01]  /*0c00*/  LDC R2, c[0x0][0x390] ;  /* 0x0000e400ff027b82 */ /* 0x000ee20000000800 */
[----:B------:R-:W-:-:S04]  /*0c10*/  IADD3 R9, PT, PT, R9, 0x1, RZ ;  /* 0x0000000109097810 */ /* 0x000fc80007ffe0ff */
[----:B---3--:R-:W-:-:S13]  /*0c20*/  ISETP.NE.AND P0, PT, R9, R2, PT ;  /* 0x000000020900720c */ /* 0x008fda0003f05270 */
[----:B------:R-:W-:Y:S05]  /*0c30*/  @P0 BRA `(.L_x_77) ;  /* 0xfffffff800880947 */ /* 0x000fea000383ffff */
[----:B------:R-:W-:Y:S05]  /*0c40*/  BRA.U UP0, `(.L_x_78) ;  /* 0xfffffff900687547 */ /* 0x000fea000b83ffff */
.L_x_69:
[----:B------:R-:W3:Y:S01]  /*0c50*/  LDCU UR4, c[0x0][0x388] ;  /* 0x00007100ff0477ac */ /* 0x000ee20008000800 */
[----:B-1----:R-:W-:Y:S01]  /*0c60*/  LOP3.LUT R24, RZ, R19, RZ, 0x33, !PT ;  /* 0x00000013ff187212 */ /* 0x002fe200078e33ff */
[----:B------:R-:W-:Y:S01]  /*0c70*/  IMAD R0, R5, UR8, R6 ;  /* 0x0000000805007c24 */ /* 0x000fe2000f8e0206 */
[----:B------:R-:W-:Y:S01]  /*0c80*/  IADD3 R3, PT, PT, R3, -0xc34f, RZ ;  /* 0xffff3cb103037810 */ /* 0x000fe20007ffe0ff */
[----:B------:R-:W1:Y:S01]  /*0c90*/  LDCU.64 UR6, c[0x0][0x3a8] ;  /* 0x00007500ff0677ac */ /* 0x000e620008000a00 */
[----:B------:R-:W-:Y:S01]  /*0ca0*/  MOV R21, RZ ;  /* 0x000000ff00157202 */ /* 0x000fe20000000f00 */
[----:B---3--:R-:W-:Y:S02]  /*0cb0*/  VIADD R24, R24, UR4 ;  /* 0x0000000418187c36 */ /* 0x008fe40008000000 */
[----:B------:R-:W-:Y:S01]  /*0cc0*/  IMAD R7, R2, UR4, RZ ;  /* 0x0000000402077c24 */ /* 0x000fe2000f8e02ff */
[----:B-1----:R-:W-:Y:S02]  /*0cd0*/  UIADD3 UR5, UP0, UPT, UR6, 0x400, URZ ;  /* 0x0000040006057890 */ /* 0x002fe4000ff1e0ff */
[----:B------:R-:W-:Y:S01]  /*0ce0*/  LEA.HI R20, R24, 0x1, RZ, 0x1b ;  /* 0x0000000118147811 */ /* 0x000fe200078fd8ff */
[----:B------:R-:W-:-:S02]  /*0cf0*/  IMAD R7, R7, R2, RZ ;  /* 0x0000000207077224 */ /* 0x000fc400078e02ff */
[----:B------:R-:W-:Y:S01]  /*0d00*/  IMAD R2, R4, UR8, RZ ;  /* 0x0000000804027c24 */ /* 0x000fe2000f8e02ff */
[C---:B------:R-:W-:Y:S01]  /*0d10*/  LOP3.LUT R18, R20.reuse, 0xffffff0, RZ, 0xc0, !PT ;  /* 0x0ffffff014127812 */ /* 0x040fe200078ec0ff */
[----:B------:R-:W-:Y:S01]  /*0d20*/  UIADD3.X UR6, UPT, UPT, URZ, UR7, URZ, UP0, !UPT ;  /* 0x00000007ff067290 */ /* 0x000fe200087fe4ff */
[C---:B------:R-:W-:Y:S02]  /*0d30*/  LOP3.LUT R23, R20.reuse, 0xf, RZ, 0xc0, !PT ;  /* 0x0000000f14177812 */ /* 0x040fe400078ec0ff */
[C---:B------:R-:W-:Y:S01]  /*0d40*/  LOP3.LUT R22, R20.reuse, 0x7, RZ, 0xc0, !PT ;  /* 0x0000000714167812 */ /* 0x040fe200078ec0ff */
[----:B------:R-:W-:Y:S01]  /*0d50*/  IMAD.MOV R18, RZ, RZ, -R18 ;  /* 0x000000ffff127224 */ /* 0x000fe200078e0a12 */
[----:B------:R-:W-:Y:S02]  /*0d60*/  I2FP.F32.S32 R25, R7 ;  /* 0x0000000700197245 */ /* 0x000fe40000201400 */
[----:B------:R-:W-:Y:S01]  /*0d70*/  LOP3.LUT R20, R20, 0x3, RZ, 0xc0, !PT ;  /* 0x0000000314147812 */ /* 0x000fe200078ec0ff */
[----:B------:R-:W-:Y:S06]  /*0d80*/  BAR.SYNC.DEFER_BLOCKING 0x0 ;  /* 0x0000000000007b1d */ /* 0x000fec0000010000 */
.L_x_96:
[----:B------:R-:W1:Y:S01]  /*0d90*/  S2UR UR7, SR_CgaCtaId ;  /* 0x00000000000779c3 */ /* 0x000e620000008800 */
[----:B------:R-:W-:Y:S02]  /*0da0*/  UMOV UR4, 0x400 ;  /* 0x0000040000047882 */ /* 0x000fe40000000000 */
[----:B-1----:R-:W-:Y:S01]  /*0db0*/  ULEA UR4, UR7, UR4, 0x18 ;  /* 0x0000000407047291 */ /* 0x002fe2000f8ec0ff */
[----:B------:R-:W1:Y:S05]  /*0dc0*/  LDCU UR7, c[0x0][0x390] ;  /* 0x00007200ff0777ac */ /* 0x000e6a0008000800 */
[----:B------:R-:W-:-:S05]  /*0dd0*/  LEA R4, R19, UR4, 0x2 ;  /* 0x0000000413047c11 */ /* 0x000fca000f8e10ff */
[----:B------:R3:W-:Y:S01]  /*0de0*/  STS [R4], RZ ;  /* 0x000000ff04007388 */ /* 0x0007e20000000800 */
[----:B-1----:R-:W-:-:S09]  /*0df0*/  UISETP.GE.AND UP0, UPT, UR7, 0x1, UPT ;  /* 0x000000010700788c */ /* 0x002fd2000bf06270 */
[----:B0--3--:R-:W-:Y:S05]  /*0e00*/  BRA.U !UP0, `(.L_x_79) ;  /* 0x0000000d08a87547 */ /* 0x009fea000b800000 */
[----:B------:R-:W-:Y:S01]  /*0e10*/  SHF.L.U32 R6, R17, 0x1, RZ ;  /* 0x0000000111067819 */ /* 0x000fe200000006ff */
[----:B------:R-:W1:Y:S01]  /*0e20*/  LDCU UR4, c[0x0][0x394] ;  /* 0x00007280ff0477ac */ /* 0x000e620008000800 */
[----:B------:R-:W-:Y:S02]  /*0e30*/  IABS R11, R21 ;  /* 0x00000015000b7213 */ /* 0x000fe40000000000 */
[----:B------:R-:W-:Y:S01]  /*0e40*/  IADD3 R6, PT, PT, R6, 0x1, RZ ;  /* 0x0000000106067810 */ /* 0x000fe20007ffe0ff */
[----:B------:R-:W1:Y:S03]  /*0e50*/  LDCU UR7, c[0x0][0x398] ;  /* 0x00007300ff0777ac */ /* 0x000e660008000800 */
[-C--:B------:R-:W-:Y:S02]  /*0e60*/  IABS R7, R6.reuse ;  /* 0x0000000600077213 */ /* 0x080fe40000000000 */
[----:B0-----:R-:W-:-:S02]  /*0e70*/  IABS R12, R6 ;  /* 0x00000006000c7213 */ /* 0x001fc40000000000 */
[----:B------:R-:W0:Y:S01]  /*0e80*/  I2F.RP R8, R7 ;  /* 0x0000000700087306 */ /* 0x000e220000209400 */
[----:B-1----:R-:W-:-:S07]  /*0e90*/  UIMAD UR4, UR13, UR7, UR4 ;  /* 0x000000070d0472a4 */ /* 0x002fce000f8e0204 */
[----:B0-----:R-:W0:Y:S02]  /*0ea0*/  MUFU.RCP R8, R8 ;  /* 0x0000000800087308 */ /* 0x001e240000001000 */
[----:B0-----:R-:W-:Y:S01]  /*0eb0*/  VIADD R4, R8, 0xffffffe ;  /* 0x0ffffffe08047836 */ /* 0x001fe20000000000 */
[----:B------:R-:W-:-:S05]  /*0ec0*/  IADD3 R8, PT, PT, RZ, -R12, RZ ;  /* 0x8000000cff087210 */ /* 0x000fca0007ffe0ff */
[----:B------:R0:W2:Y:S02]  /*0ed0*/  F2I.FTZ.U32.TRUNC.NTZ R5, R4 ;  /* 0x0000000400057305 */ /* 0x0000a4000021f000 */
[----:B0-----:R-:W-:Y:S01]  /*0ee0*/  IMAD.MOV.U32 R4, RZ, RZ, RZ ;  /* 0x000000ffff047224 */ /* 0x001fe200078e00ff */
[----:B--2---:R-:W-:-:S05]  /*0ef0*/  IADD3 R10, PT, PT, RZ, -R5, RZ ;  /* 0x80000005ff0a7210 */ /* 0x004fca0007ffe0ff */
[----:B------:R-:W-:Y:S01]  /*0f00*/  IMAD R9, R10, R7, RZ ;  /* 0x000000070a097224 */ /* 0x000fe200078e02ff */
[----:B------:R-:W-:-:S03]  /*0f10*/  MOV R10, R11 ;  /* 0x0000000b000a7202 */ /* 0x000fc60000000f00 */
[----:B------:R-:W-:Y:S01]  /*0f20*/  IMAD.HI.U32 R5, R5, R9, R4 ;  /* 0x0000000905057227 */ /* 0x000fe200078e0004 */
[----:B------:R-:W-:-:S05]  /*0f30*/  IADD3 R9, PT, PT, R23, -0x1, RZ ;  /* 0xffffffff17097810 */ /* 0x000fca0007ffe0ff */
[----:B------:R-:W-:-:S04]  /*0f40*/  IMAD.HI.U32 R5, R5, R10, RZ ;  /* 0x0000000a05057227 */ /* 0x000fc800078e00ff */
[----:B------:R-:W-:Y:S02]  /*0f50*/  IMAD R4, R5, R8, R10 ;  /* 0x0000000805047224 */ /* 0x000fe400078e020a */
[----:B------:R-:W-:Y:S01]  /*0f60*/  HFMA2 R10, -RZ, RZ, 0, 0 ;  /* 0x00000000ff0a7431 */ /* 0x000fe200000001ff */
[----:B------:R-:W0:Y:S02]  /*0f70*/  LDC R8, c[0x0][0x39c] ;  /* 0x0000e700ff087b82 */ /* 0x000e240000000800 */
[----:B------:R-:W-:-:S13]  /*0f80*/  ISETP.GT.U32.AND P1, PT, R7, R4, PT ;  /* 0x000000040700720c */ /* 0x000fda0003f24070 */
[-C--:B------:R-:W-:Y:S01]  /*0f90*/  @!P1 IADD3 R4, PT, PT, R4, -R7.reuse, RZ ;  /* 0x8000000704049210 */ /* 0x080fe20007ffe0ff */
[----:B------:R-:W-:Y:S01]  /*0fa0*/  @!P1 VIADD R5, R5, 0x1 ;  /* 0x0000000105059836 */ /* 0x000fe20000000000 */
[----:B------:R-:W-:Y:S02]  /*0fb0*/  ISETP.NE.AND P1, PT, R6, RZ, PT ;  /* 0x000000ff0600720c */ /* 0x000fe40003f25270 */
[----:B------:R-:W-:Y:S02]  /*0fc0*/  ISETP.GE.U32.AND P0, PT, R4, R7, PT ;  /* 0x000000070400720c */ /* 0x000fe40003f06070 */
[----:B------:R-:W-:Y:S02]  /*0fd0*/  LOP3.LUT R4, R21, R6, RZ, 0x3c, !PT ;  /* 0x0000000615047212 */ /* 0x000fe400078e3cff */
[----:B------:R-:W-:Y:S02]  /*0fe0*/  IADD3 R7, PT, PT, R22, -0x1, RZ ;  /* 0xffffffff16077810 */ /* 0x000fe40007ffe0ff */
[----:B------:R-:W-:-:S07]  /*0ff0*/  ISETP.GE.AND P2, PT, R4, RZ, PT ;  /* 0x000000ff0400720c */ /* 0x000fce0003f46270 */
[----:B------:R-:W-:Y:S02]  /*1000*/  @P0 IADD3 R5, PT, PT, R5, 0x1, RZ ;  /* 0x0000000105050810 */ /* 0x000fe40007ffe0ff */
[----:B------:R-:W-:-:S04]  /*1010*/  ISETP.GE.U32.AND P0, PT, R7, 0x3, PT ;  /* 0x000000030700780c */ /* 0x000fc80003f06070 */
[----:B------:R-:W-:Y:S02]  /*1020*/  @!P2 IADD3 R5, PT, PT, -R5, RZ, RZ ;  /* 0x000000ff0505a210 */ /* 0x000fe40007ffe1ff */
[----:B------:R-:W-:Y:S02]  /*1030*/  @!P1 LOP3.LUT R5, RZ, R6, RZ, 0x33, !PT ;  /* 0x00000006ff059212 */ /* 0x000fe400078e33ff */
[----:B------:R-:W-:-:S03]  /*1040*/  ISETP.GE.U32.AND P1, PT, R9, 0x7, PT ;  /* 0x000000070900780c */ /* 0x000fc60003f26070 */
[----:B------:R-:W-:Y:S02]  /*1050*/  IMAD.MOV R4, RZ, RZ, -R5 ;  /* 0x000000ffff047224 */ /* 0x000fe400078e0a05 */
[----:B------:R-:W-:Y:S02]  /*1060*/  IMAD.IADD R5, R5, 0x1, -R17 ;  /* 0x0000000105057824 */ /* 0x000fe400078e0a11 */
[----:B------:R-:W-:-:S05]  /*1070*/  IMAD R6, R6, R4, R21 ;  /* 0x0000000406067224 */ /* 0x000fca00078e0215 */
[----:B------:R-:W-:Y:S01]  /*1080*/  IADD3 R7, PT, PT, -R17, R6, RZ ;  /* 0x0000000611077210 */ /* 0x000fe20007ffe1ff */
[----:B0-----:R-:W-:-:S04]  /*1090*/  IMAD R6, R5, R8, R0 ;  /* 0x0000000805067224 */ /* 0x001fc800078e0200 */
[----:B------:R-:W-:Y:S01]  /*10a0*/  IMAD R7, R7, R8, UR4 ;  /* 0x0000000407077e24 */ /* 0x000fe2000f8e0208 */
[----:B------:R-:W-:-:S06]  /*10b0*/  UMOV UR4, URZ ;  /* 0x000000ff00047c82 */ /* 0x000fcc0008000000 */
.L_x_92:
[----:B0-----:R-:W0:Y:S01]  /*10c0*/  LDCU UR8, c[0x0][0x38c] ;  /* 0x00007180ff0877ac */ /* 0x001e220008000800 */
[----:B------:R-:W-:Y:S01]  /*10d0*/  IMAD.MOV.U32 R9, RZ, RZ, RZ ;  /* 0x000000ffff097224 */ /* 0x000fe200078e00ff */
[----:B------:R-:W0:Y:S01]  /*10e0*/  LDCU UR9, c[0x0][0x380] ;  /* 0x00007000ff0977ac */ /* 0x000e220008000800 */
[----:B-1----:R-:W1:Y:S01]  /*10f0*/  LDCU UR15, c[0x0][0x390] ;  /* 0x00007200ff0f77ac */ /* 0x002e620008000800 */
[----:B------:R-:W-:Y:S01]  /*1100*/  UMOV UR7, UR4 ;  /* 0x0000000400077c82 */ /* 0x000fe20008000000 */
[----:B------:R-:W-:Y:S02]  /*1110*/  UIADD3 UR4, UPT, UPT, UR4, 0x1, URZ ;  /* 0x0000000104047890 */ /* 0x000fe4000fffe0ff */
[----:B0-----:R-:W-:Y:S02]  /*1120*/  ULEA UR12, UR8, UR9, 0x1 ;  /* 0x00000009080c7291 */ /* 0x001fe4000f8e08ff */
[----:B-1----:R-:W-:-:S11]  /*1130*/  UISETP.NE.AND UP0, UPT, UR4, UR15, UPT ;  /* 0x0000000f0400728c */ /* 0x002fd6000bf05270 */
.L_x_91:
[----:B0-----:R-:W0:Y:S01]  /*1140*/  LDCU UR15, c[0x0][0x388] ;  /* 0x00007100ff0f77ac */ /* 0x001e220008000800 */
[----:B-1----:R-:W1:Y:S01]  /*1150*/  LDC R4, c[0x0][0x390] ;  /* 0x0000e400ff047b82 */ /* 0x002e620000000800 */
[----:B------:R-:W-:Y:S01]  /*1160*/  BSSY.RECONVERGENT B0, `(.L_x_80) ;  /* 0x00000af000007945 */ /* 0x000fe20003800200 */
[----:B0-----:R-:W-:-:S13]  /*1170*/  ISETP.GE.AND P2, PT, R19, UR15, PT ;  /* 0x0000000f13007c0c */ /* 0x001fda000bf46270 */
[----:B------:R-:W-:Y:S05]  /*1180*/  @P2 BRA `(.L_x_81) ;  /* 0x0000000800b02947 */ /* 0x000fea0003800000 */
[----:B------:R-:W-:Y:S01]  /*1190*/  ISETP.GE.U32.AND P2, PT, R24, 0x1e0, PT ;  /* 0x000001e01800780c */ /* 0x000fe20003f46070 */
[----:B------:R-:W-:Y:S01]  /*11a0*/  BSSY.RECONVERGENT B1, `(.L_x_82) ;  /* 0x000004b000017945 */ /* 0x000fe20003800200 */
[----:B------:R-:W-:Y:S01]  /*11b0*/  IADD3 R8, PT, PT, R6, UR7, RZ ;  /* 0x0000000706087c10 */ /* 0x000fe2000fffe0ff */
[----:B-1----:R-:W-:Y:S01]  /*11c0*/  IMAD R11, R4, UR7, R9 ;  /* 0x00000007040b7c24 */ /* 0x002fe2000f8e0209 */
[----:B------:R-:W-:-:S03]  /*11d0*/  ISETP.NE.AND P3, PT, R23, RZ, PT ;  /* 0x000000ff1700720c */ /* 0x000fc60003f65270 */
[----:B------:R-:W-:Y:S01]  /*11e0*/  IMAD R12, R8, UR12, R7 ;  /* 0x0000000c080c7c24 */ /* 0x000fe2000f8e0207 */
[----:B------:R-:W-:-:S03]  /*11f0*/  MOV R8, R19 ;  /* 0x0000001300087202 */ /* 0x000fc60000000f00 */
[----:B------:R-:W-:Y:S02]  /*1200*/  IMAD.IADD R13, R12, 0x1, R9 ;  /* 0x000000010c0d7824 */ /* 0x000fe400078e0209 */
[----:B------:R-:W-:Y:S05]  /*1210*/  @!P2 BRA `(.L_x_83) ;  /* 0x00000004000ca947 */ /* 0x000fea0003800000 */
[----:B------:R-:W0:Y:S01]  /*1220*/  S2UR UR9, SR_CgaCtaId ;  /* 0x00000000000979c3 */ /* 0x000e220000008800 */
[----:B------:R-:W-:Y:S01]  /*1230*/  UMOV UR8, 0x400 ;  /* 0x0000040000087882 */ /* 0x000fe20000000000 */
[--C-:B------:R-:W-:Y:S01]  /*1240*/  IMAD R4, R11, UR15, R19.reuse ;  /* 0x0000000f0b047c24 */ /* 0x100fe2000f8e0213 */
[----:B------:R-:W-:Y:S01]  /*1250*/  UIADD3 UR8, UPT, UPT, UR8, 0x80, URZ ;  /* 0x0000008008087890 */ /* 0x000fe2000fffe0ff */
[----:B------:R-:W-:Y:S01]  /*1260*/  IMAD R15, R13, UR15, R19 ;  /* 0x0000000f0d0f7c24 */ /* 0x000fe2000f8e0213 */
[----:B------:R-:W-:Y:S02]  /*1270*/  MOV R12, R18 ;  /* 0x00000012000c7202 */ /* 0x000fe40000000f00 */
[----:B------:R-:W-:Y:S01]  /*1280*/  MOV R8, R19 ;  /* 0x0000001300087202 */ /* 0x000fe20000000f00 */
[----:B0-----:R-:W-:-:S06]  /*1290*/  ULEA UR8, UR9, UR8, 0x18 ;  /* 0x0000000809087291 */ /* 0x001fcc000f8ec0ff */
[----:B------:R-:W-:-:S05]  /*12a0*/  LEA R4, R4, UR8, 0x2 ;  /* 0x0000000804047c11 */ /* 0x000fca000f8e10ff */
[----:B------:R-:W-:-:S07]  /*12b0*/  VIADD R14, R4, 0x400 ;  /* 0x00000400040e7836 */ /* 0x000fce0000000000 */
.L_x_84:
[----:B------:R-:W-:Y:S01]  /*12c0*/  MOV R4, UR5 ;  /* 0x0000000500047c02 */ /* 0x000fe20008000f00 */
[----:B------:R-:W0:Y:S01]  /*12d0*/  LDS R27, [R14+-0x400] ;  /* 0xfffc00000e1b7984 */ /* 0x000e220000000800 */
[----:B------:R-:W-:-:S03]  /*12e0*/  MOV R5, UR6 ;  /* 0x0000000600057c02 */ /* 0x000fc60008000f00 */
[----:B------:R-:W-:-:S05]  /*12f0*/  IMAD.WIDE R4, R15, 0x4, R4 ;  /* 0x000000040f047825 */ /* 0x000fca00078e0204 */
[----:B------:R-:W0:Y:S04]  /*1300*/  LDG.E R26, desc[UR10][R4.64+-0x400] ;  /* 0xfffc000a041a7981 */ /* 0x000e28000c1e1900 */
[----:B------:R-:W2:Y:S01]  /*1310*/  LDG.E R28, desc[UR10][R4.64+0x380] ;  /* 0x0003800a041c7981 */ /* 0x000ea2000c1e1900 */
[----:B0-----:R-:W-:-:S03]  /*1320*/  FFMA R26, R27, R26, R10 ;  /* 0x0000001a1b1a7223 */ /* 0x001fc6000000000a */
[----:B------:R-:W3:Y:S04]  /*1330*/  LDG.E R10, desc[UR10][R4.64+-0x380] ;  /* 0xfffc800a040a7981 */ /* 0x000ee8000c1e1900 */
[----:B------:R-:W3:Y:S02]  /*1340*/  LDS R27, [R14+-0x380] ;  /* 0xfffc80000e1b7984 */ /* 0x000ee40000000800 */
[----:B---3--:R-:W-:Y:S02]  /*1350*/  FFMA R10, R27, R10, R26 ;  /* 0x0000000a1b0a7223 */ /* 0x008fe4000000001a */
[----:B------:R-:W3:Y:S04]  /*1360*/  LDG.E R26, desc[UR10][R4.64+-0x300] ;  /* 0xfffd000a041a7981 */ /* 0x000ee8000c1e1900 */
[----:B------:R-:W3:Y:S02]  /*1370*/  LDS R27, [R14+-0x300] ;  /* 0xfffd00000e1b7984 */ /* 0x000ee40000000800 */
[----:B---3--:R-:W-:-:S02]  /*1380*/  FFMA R10, R27, R26, R10 ;  /* 0x0000001a1b0a7223 */ /* 0x008fc4000000000a */
        /* <DEDUP_REMOVED lines=16> */
[----:B------:R-:W3:Y:S02]  /*1490*/  LDS R27, [R14] ;  /* 0x000000000e1b7984 */ /* 0x000ee40000000800 */
[----:B---3--:R-:W-:-:S02]  /*14a0*/  FFMA R10, R27, R26, R10 ;  /* 0x0000001a1b0a7223 */ /* 0x008fc4000000000a */
[----:B------:R-:W3:Y:S04]  /*14b0*/  LDG.E R26, desc[UR10][R4.64+0x80] ;  /* 0x0000800a041a7981 */ /* 0x000ee8000c1e1900 */
[----:B------:R-:W3:Y:S02]  /*14c0*/  LDS R27, [R14+0x80] ;  /* 0x000080000e1b7984 */ /* 0x000ee40000000800 */
[----:B---3--:R-:W-:Y:S02]  /*14d0*/  FFMA R10, R27, R26, R10 ;  /* 0x0000001a1b0a7223 */ /* 0x008fe4000000000a */
[----:B------:R-:W3:Y:S04]  /*14e0*/  LDG.E R26, desc[UR10][R4.64+0x100] ;  /* 0x0001000a041a7981 */ /* 0x000ee8000c1e1900 */
[----:B------:R-:W3:Y:S02]  /*14f0*/  LDS R27, [R14+0x100] ;  /* 0x000100000e1b7984 */ /* 0x000ee40000000800 */
        /* <DEDUP_REMOVED lines=11> */
[----:B------:R-:W3:Y:S01]  /*15b0*/  LDS R27, [R14+0x300] ;  /* 0x000300000e1b7984 */ /* 0x000ee20000000800 */
[----:B------:R-:W-:-:S05]  /*15c0*/  VIADD R12, R12, 0x10 ;  /* 0x000000100c0c7836 */ /* 0x000fca0000000000 */
[----:B------:R-:W-:Y:S01]  /*15d0*/  ISETP.NE.AND P2, PT, R12, RZ, PT ;  /* 0x000000ff0c00720c */ /* 0x000fe20003f45270 */
[----:B------:R-:W-:Y:S01]  /*15e0*/  VIADD R15, R15, 0x200 ;  /* 0x000002000f0f7836 */ /* 0x000fe20000000000 */
[----:B------:R-:W-:Y:S01]  /*15f0*/  IADD3 R8, PT, PT, R8, 0x200, RZ ;  /* 0x0000020008087810 */ /* 0x000fe20007ffe0ff */
[----:B---3--:R-:W-:Y:S02]  /*1600*/  FFMA R10, R27, R26, R10 ;  /* 0x0000001a1b0a7223 */ /* 0x008fe4000000000a */
[----:B------:R0:W2:Y:S02]  /*1610*/  LDS R27, [R14+0x380] ;  /* 0x000380000e1b7984 */ /* 0x0000a40000000800 */
[----:B0-----:R-:W-:Y:S01]  /*1620*/  IADD3 R14, PT, PT, R14, 0x800, RZ ;  /* 0x000008000e0e7810 */ /* 0x001fe20007ffe0ff */
[----:B--2---:R-:W-:-:S05]  /*1630*/  FFMA R10, R27, R28, R10 ;  /* 0x0000001c1b0a7223 */ /* 0x004fca000000000a */
[----:B------:R-:W-:Y:S05]  /*1640*/  @P2 BRA `(.L_x_84) ;  /* 0xfffffffc001c2947 */ /* 0x000fea000383ffff */
.L_x_83:
[----:B------:R-:W-:Y:S05]  /*1650*/  BSYNC.RECONVERGENT B1 ;  /* 0x0000000000017941 */ /* 0x000fea0003800200 */
.L_x_82:
[----:B------:R-:W-:Y:S04]  /*1660*/  BSSY.RECONVERGENT B1, `(.L_x_85) ;  /* 0x0000059000017945 */ /* 0x000fe80003800200 */
[----:B------:R-:W-:Y:S05]  /*1670*/  @!P3 BRA `(.L_x_86) ;  /* 0x00000004005cb947 */ /* 0x000fea0003800000 */
[----:B------:R-:W-:Y:S01]  /*1680*/  BSSY.RECONVERGENT B2, `(.L_x_87) ;  /* 0x0000025000027945 */ /* 0x000fe20003800200 */
[----:B------:R-:W-:-:S03]  /*1690*/  ISETP.NE.AND P2, PT, R22, RZ, PT ;  /* 0x000000ff1600720c */ /* 0x000fc60003f45270 */
[----:B------:R-:W-:Y:S10]  /*16a0*/  @!P1 BRA `(.L_x_88) ;  /* 0x0000000000889947 */ /* 0x000ff40003800000 */
[----:B------:R-:W0:Y:S01]  /*16b0*/  LDC.64 R4, c[0x0][0x3a8] ;  /* 0x0000ea00ff047b82 */ /* 0x000e220000000a00 */
[----:B------:R-:W-:-:S04]  /*16c0*/  IMAD R15, R13, UR15, R8 ;  /* 0x0000000f0d0f7c24 */ /* 0x000fc8000f8e0208 */
[----:B0-----:R-:W-:-:S05]  /*16d0*/  IMAD.WIDE R4, R15, 0x4, R4 ;  /* 0x000000040f047825 */ /* 0x001fca00078e0204 */
[----:B------:R-:W2:Y:S01]  /*16e0*/  LDG.E R26, desc[UR10][R4.64] ;  /* 0x0000000a041a7981 */ /* 0x000ea2000c1e1900 */
[----:B------:R-:W0:Y:S01]  /*16f0*/  S2UR UR9, SR_CgaCtaId ;  /* 0x00000000000979c3 */ /* 0x000e220000008800 */
[----:B------:R-:W-:Y:S01]  /*1700*/  UMOV UR8, 0x400 ;  /* 0x0000040000087882 */ /* 0x000fe20000000000 */
[----:B------:R-:W-:Y:S01]  /*1710*/  IMAD R12, R11, UR15, R8 ;  /* 0x0000000f0b0c7c24 */ /* 0x000fe2000f8e0208 */
[----:B------:R-:W-:Y:S01]  /*1720*/  UIADD3 UR8, UPT, UPT, UR8, 0x80, URZ ;  /* 0x0000008008087890 */ /* 0x000fe2000fffe0ff */
[----:B------:R-:W3:Y:S03]  /*1730*/  LDG.E R14, desc[UR10][R4.64+0x80] ;  /* 0x0000800a040e7981 */ /* 0x000ee6000c1e1900 */
[----:B0-----:R-:W-:-:S06]  /*1740*/  ULEA UR8, UR9, UR8, 0x18 ;  /* 0x0000000809087291 */ /* 0x001fcc000f8ec0ff */
[----:B------:R-:W-:-:S05]  /*1750*/  LEA R12, R12, UR8, 0x2 ;  /* 0x000000080c0c7c11 */ /* 0x000fca000f8e10ff */
[----:B------:R-:W2:Y:S04]  /*1760*/  LDS R15, [R12] ;  /* 0x000000000c0f7984 */ /* 0x000ea80000000800 */
[----:B------:R-:W3:Y:S01]  /*1770*/  LDS R28, [R12+0x80] ;  /* 0x000080000c1c7984 */ /* 0x000ee20000000800 */
[----:B--2---:R-:W-:-:S03]  /*1780*/  FFMA R27, R15, R26, R10 ;  /* 0x0000001a0f1b7223 */ /* 0x004fc6000000000a */
[----:B------:R-:W2:Y:S04]  /*1790*/  LDG.E R26, desc[UR10][R4.64+0x100] ;  /* 0x0001000a041a7981 */ /* 0x000ea8000c1e1900 */
[----:B------:R-:W4:Y:S04]  /*17a0*/  LDG.E R15, desc[UR10][R4.64+0x180] ;  /* 0x0001800a040f7981 */ /* 0x000f28000c1e1900 */
[----:B------:R-:W5:Y:S01]  /*17b0*/  LDG.E R10, desc[UR10][R4.64+0x200] ;  /* 0x0002000a040a7981 */ /* 0x000f62000c1e1900 */
[----:B---3--:R-:W-:-:S03]  /*17c0*/  FFMA R27, R28, R14, R27 ;  /* 0x0000000e1c1b7223 */ /* 0x008fc6000000001b */
[----:B------:R-:W2:Y:S04]  /*17d0*/  LDS R14, [R12+0x100] ;  /* 0x000100000c0e7984 */ /* 0x000ea80000000800 */
[----:B------:R-:W3:Y:S01]  /*17e0*/  LDG.E R28, desc[UR10][R4.64+0x380] ;  /* 0x0003800a041c7981 */ /* 0x000ee2000c1e1900 */
[----:B--2---:R-:W-:-:S03]  /*17f0*/  FFMA R14, R14, R26, R27 ;  /* 0x0000001a0e0e7223 */ /* 0x004fc6000000001b */
[----:B------:R-:W4:Y:S04]  /*1800*/  LDS R27, [R12+0x180] ;  /* 0x000180000c1b7984 */ /* 0x000f280000000800 */
[----:B------:R-:W5:Y:S01]  /*1810*/  LDS R26, [R12+0x200] ;  /* 0x000200000c1a7984 */ /* 0x000f620000000800 */
[----:B----4-:R-:W-:-:S03]  /*1820*/  FFMA R15, R27, R15, R14 ;  /* 0x0000000f1b0f7223 */ /* 0x010fc6000000000e */
[----:B------:R-:W2:Y:S01]  /*1830*/  LDG.E R14, desc[UR10][R4.64+0x280] ;  /* 0x0002800a040e7981 */ /* 0x000ea2000c1e1900 */
[----:B-----5:R-:W-:-:S03]  /*1840*/  FFMA R15, R26, R10, R15 ;  /* 0x0000000a1a0f7223 */ /* 0x020fc6000000000f */
[----:B------:R-:W4:Y:S04]  /*1850*/  LDG.E R10, desc[UR10][R4.64+0x300] ;  /* 0x0003000a040a7981 */ /* 0x000f28000c1e1900 */
[----:B------:R-:W2:Y:S04]  /*1860*/  LDS R26, [R12+0x280] ;  /* 0x000280000c1a7984 */ /* 0x000ea80000000800 */
[----:B------:R-:W-:Y:S01]  /*1870*/  LDS R27, [R12+0x380] ;  /* 0x000380000c1b7984 */ /* 0x000fe20000000800 */
[----:B------:R-:W-:Y:S01]  /*1880*/  IADD3 R8, PT, PT, R8, 0x100, RZ ;  /* 0x0000010008087810 */ /* 0x000fe20007ffe0ff */
[----:B--2---:R-:W-:-:S02]  /*1890*/  FFMA R15, R26, R14, R15 ;  /* 0x0000000e1a0f7223 */ /* 0x004fc4000000000f */
[----:B------:R-:W4:Y:S02]  /*18a0*/  LDS R14, [R12+0x300] ;  /* 0x000300000c0e7984 */ /* 0x000f240000000800 */
[----:B----4-:R-:W-:-:S04]  /*18b0*/  FFMA R10, R14, R10, R15 ;  /* 0x0000000a0e0a7223 */ /* 0x010fc8000000000f */
[----:B---3--:R-:W-:-:S07]  /*18c0*/  FFMA R10, R27, R28, R10 ;  /* 0x0000001c1b0a7223 */ /* 0x008fce000000000a */
.L_x_88:
[----:B------:R-:W-:Y:S05]  /*18d0*/  BSYNC.RECONVERGENT B2 ;  /* 0x0000000000027941 */ /* 0x000fea0003800200 */
.L_x_87:
        /* <DEDUP_REMOVED lines=12> */
[----:B------:R-:W3:Y:S04]  /*19a0*/  LDG.E R14, desc[UR10][R4.64+0x80] ;  /* 0x0000800a040e7981 */ /* 0x000ee8000c1e1900 */
[----:B------:R-:W4:Y:S01]  /*19b0*/  LDG.E R28, desc[UR10][R4.64+0x180] ;  /* 0x0001800a041c7981 */ /* 0x000f22000c1e1900 */
[----:B0-----:R-:W-:-:S06]  /*19c0*/  ULEA UR8, UR9, UR8, 0x18 ;  /* 0x0000000809087291 */ /* 0x001fcc000f8ec0ff */
[----:B------:R-:W-:-:S05]  /*19d0*/  LEA R12, R12, UR8, 0x2 ;  /* 0x000000080c0c7c11 */ /* 0x000fca000f8e10ff */
[----:B------:R-:W2:Y:S04]  /*19e0*/  LDS R15, [R12] ;  /* 0x000000000c0f7984 */ /* 0x000ea80000000800 */
[----:B------:R-:W-:Y:S01]  /*19f0*/  LDS R27, [R12+0x180] ;  /* 0x000180000c1b7984 */ /* 0x000fe20000000800 */
[----:B--2---:R-:W-:-:S03]  /*1a00*/  FFMA R15, R15, R26, R10 ;  /* 0x0000001a0f0f7223 */ /* 0x004fc6000000000a */
[----:B------:R-:W2:Y:S04]  /*1a10*/  LDG.E R10, desc[UR10][R4.64+0x100] ;  /* 0x0001000a040a7981 */ /* 0x000ea8000c1e1900 */
[----:B------:R-:W3:Y:S02]  /*1a20*/  LDS R26, [R12+0x80] ;  /* 0x000080000c1a7984 */ /* 0x000ee40000000800 */
[----:B---3--:R-:W-:Y:S02]  /*1a30*/  FFMA R15, R26, R14, R15 ;  /* 0x0000000e1a0f7223 */ /* 0x008fe4000000000f */
[----:B------:R-:W2:Y:S01]  /*1a40*/  LDS R14, [R12+0x100] ;  /* 0x000100000c0e7984 */ /* 0x000ea20000000800 */
[----:B------:R-:W-:Y:S01]  /*1a50*/  IADD3 R8, PT, PT, R8, 0x80, RZ ;  /* 0x0000008008087810 */ /* 0x000fe20007ffe0ff */
[----:B--2---:R-:W-:-:S04]  /*1a60*/  FFMA R10, R14, R10, R15 ;  /* 0x0000000a0e0a7223 */ /* 0x004fc8000000000f */
[----:B----4-:R-:W-:-:S07]  /*1a70*/  FFMA R10, R27, R28, R10 ;  /* 0x0000001c1b0a7223 */ /* 0x010fce000000000a */
.L_x_90:
[----:B------:R-:W-:Y:S05]  /*1a80*/  BSYNC.RECONVERGENT B2 ;  /* 0x0000000000027941 */ /* 0x000fea0003800200 */
.L_x_89:
[----:B------:R-:W-:Y:S05]  /*1a90*/  @!P2 BRA `(.L_x_86) ;  /* 0x000000000054a947 */ /* 0x000fea0003800000 */
        /* <DEDUP_REMOVED lines=8> */
[----:B------:R-:W-:-:S03]  /*1b20*/  ISETP.NE.AND P2, PT, R20, 0x1, PT ;  /* 0x000000011400780c */ /* 0x000fc60003f45270 */
[----:B0-----:R-:W-:-:S06]  /*1b30*/  ULEA UR8, UR9, UR8, 0x18 ;  /* 0x0000000809087291 */ /* 0x001fcc000f8ec0ff */
[----:B------:R-:W-:-:S05]  /*1b40*/  LEA R14, R11, UR8, 0x2 ;  /* 0x000000080b0e7c11 */ /* 0x000fca000f8e10ff */
[----:B------:R-:W2:Y:S02]  /*1b50*/  LDS R11, [R14] ;  /* 0x000000000e0b7984 */ /* 0x000ea40000000800 */
[----:B--2---:R-:W-:Y:S01]  /*1b60*/  FFMA R10, R11, R12, R10 ;  /* 0x0000000c0b0a7223 */ /* 0x004fe2000000000a */
[----:B------:R-:W-:Y:S06]  /*1b70*/  @!P2 BRA `(.L_x_86) ;  /* 0x00000000001ca947 */ /* 0x000fec0003800000 */
[----:B------:R-:W-:Y:S01]  /*1b80*/  ISETP.NE.AND P2, PT, R20, 0x2, PT ;  /* 0x000000021400780c */ /* 0x000fe20003f45270 */
[----:B------:R-:W2:Y:S04]  /*1b90*/  LDG.E R8, desc[UR10][R4.64+0x80] ;  /* 0x0000800a04087981 */ /* 0x000ea8000c1e1900 */
[----:B------:R-:W2:Y:S08]  /*1ba0*/  LDS R11, [R14+0x80] ;  /* 0x000080000e0b7984 */ /* 0x000eb00000000800 */
[----:B------:R-:W3:Y:S04]  /*1bb0*/  @P2 LDG.E R12, desc[UR10][R4.64+0x100] ;  /* 0x0001000a040c2981 */ /* 0x000ee8000c1e1900 */
[----:B------:R-:W3:Y:S01]  /*1bc0*/  @P2 LDS R13, [R14+0x100] ;  /* 0x000100000e0d2984 */ /* 0x000ee20000000800 */
[----:B--2---:R-:W-:-:S04]  /*1bd0*/  FFMA R10, R11, R8, R10 ;  /* 0x000000080b0a7223 */ /* 0x004fc8000000000a */
[----:B---3--:R-:W-:-:S07]  /*1be0*/  @P2 FFMA R10, R13, R12, R10 ;  /* 0x0000000c0d0a2223 */ /* 0x008fce000000000a */
.L_x_86:
[----:B------:R-:W-:Y:S05]  /*1bf0*/  BSYNC.RECONVERGENT B1 ;  /* 0x0000000000017941 */ /* 0x000fea0003800200 */
.L_x_85:
[----:B------:R-:W0:Y:S01]  /*1c00*/  S2UR UR9, SR_CgaCtaId ;  /* 0x00000000000979c3 */ /* 0x000e220000008800 */
[----:B------:R-:W-:Y:S02]  /*1c10*/  UMOV UR8, 0x400 ;  /* 0x0000040000087882 */ /* 0x000fe40000000000 */
[----:B0-----:R-:W-:-:S06]  /*1c20*/  ULEA UR8, UR9, UR8, 0x18 ;  /* 0x0000000809087291 */ /* 0x001fcc000f8ec0ff */
[----:B------:R-:W-:-:S05]  /*1c30*/  LEA R5, R19, UR8, 0x2 ;  /* 0x0000000813057c11 */ /* 0x000fca000f8e10ff */
[----:B------:R0:W-:Y:S02]  /*1c40*/  STS [R5], R10 ;  /* 0x0000000a05007388 */ /* 0x0001e40000000800 */
.L_x_81:
[----:B------:R-:W-:Y:S05]  /*1c50*/  BSYNC.RECONVERGENT B0 ;  /* 0x0000000000007941 */ /* 0x000fea0003800200 */
.L_x_80:
[----:B------:R-:W2:Y:S01]  /*1c60*/  LDCU UR8, c[0x0][0x390] ;  /* 0x00007200ff0877ac */ /* 0x000ea20008000800 */
[----:B------:R-:W-:-:S05]  /*1c70*/  VIADD R9, R9, 0x1 ;  /* 0x0000000109097836 */ /* 0x000fca0000000000 */
[----:B--2---:R-:W-:-:S13]  /*1c80*/  ISETP.NE.AND P2, PT, R9, UR8, PT ;  /* 0x0000000809007c0c */ /* 0x004fda000bf45270 */
[----:B------:R-:W-:Y:S05]  /*1c90*/  @P2 BRA `(.L_x_91) ;  /* 0xfffffff400282947 */ /* 0x000fea000383ffff */
[----:B------:R-:W-:Y:S05]  /*1ca0*/  BRA.U UP0, `(.L_x_92) ;  /* 0xfffffff500047547 */ /* 0x000fea000b83ffff */
.L_x_79:
[----:B------:R-:W-:Y:S01]  /*1cb0*/  BAR.SYNC.DEFER_BLOCKING 0x0 ;  /* 0x0000000000007b1d */ /* 0x000fe20000010000 */
[----:B------:R-:W-:-:S05]  /*1cc0*/  ISETP.NE.AND P0, PT, R19, RZ, PT ;  /* 0x000000ff1300720c */ /* 0x000fca0003f05270 */
[----:B------:R-:W-:Y:S08]  /*1cd0*/  BSSY.RECONVERGENT B0, `(.L_x_93) ;  /* 0x000003e000007945 */ /* 0x000ff00003800200 */
[----:B------:R-:W-:Y:S05]  /*1ce0*/  @P0 BRA `(.L_x_94) ;  /* 0x0000000000f00947 */ /* 0x000fea0003800000 */
[----:B------:R-:W3:Y:S01]  /*1cf0*/  S2UR UR7, SR_CgaCtaId ;  /* 0x00000000000779c3 */ /* 0x000ee20000008800 */
[----:B------:R-:W-:Y:S02]  /*1d00*/  UMOV UR4, 0x400 ;  /* 0x0000040000047882 */ /* 0x000fe40000000000 */
[----:B---3--:R-:W-:-:S09]  /*1d10*/  ULEA UR4, UR7, UR4, 0x18 ;  /* 0x0000000407047291 */ /* 0x008fd2000f8ec0ff */
[----:B0-2---:R-:W0:Y:S04]  /*1d20*/  LDS.128 R8, [UR4] ;  /* 0x00000004ff087984 */ /* 0x005e280008000c00 */
[----:B-1----:R-:W1:Y:S04]  /*1d30*/  LDS.128 R4, [UR4+0x10] ;  /* 0x00001004ff047984 */ /* 0x002e680008000c00 */
[----:B------:R-:W2:Y:S01]  /*1d40*/  LDS.128 R12, [UR4+0x20] ;  /* 0x00002004ff0c7984 */ /* 0x000ea20008000c00 */
[----:B0-----:R-:W-:-:S04]  /*1d50*/  FADD R8, RZ, R8 ;  /* 0x00000008ff087221 */ /* 0x001fc80000000000 */
[----:B------:R-:W-:-:S04]  /*1d60*/  FADD R9, R8, R9 ;  /* 0x0000000908097221 */ /* 0x000fc80000000000 */
[----:B------:R-:W-:-:S04]  /*1d70*/  FADD R10, R9, R10 ;  /* 0x0000000a090a7221 */ /* 0x000fc80000000000 */
[----:B------:R-:W-:Y:S02]  /*1d80*/  FADD R27, R10, R11 ;  /* 0x0000000b0a1b7221 */ /* 0x000fe40000000000 */
[----:B------:R-:W0:Y:S02]  /*1d90*/  LDS.128 R8, [UR4+0x30] ;  /* 0x00003004ff087984 */ /* 0x000e240008000c00 */
[----:B-1----:R-:W-:-:S04]  /*1da0*/  FADD R4, R27, R4 ;  /* 0x000000041b047221 */ /* 0x002fc80000000000 */
[----:B------:R-:W-:-:S04]  /*1db0*/  FADD R5, R4, R5 ;  /* 0x0000000504057221 */ /* 0x000fc80000000000 */
[----:B------:R-:W-:-:S04]  /*1dc0*/  FADD R6, R5, R6 ;  /* 0x0000000605067221 */ /* 0x000fc80000000000 */
[----:B------:R-:W-:Y:S02]  /*1dd0*/  FADD R27, R6, R7 ;  /* 0x00000007061b7221 */ /* 0x000fe40000000000 */
[----:B------:R-:W1:Y:S02]  /*1de0*/  LDS.128 R4, [UR4+0x40] ;  /* 0x00004004ff047984 */ /* 0x000e640008000c00 */
[----:B--2---:R-:W-:-:S04]  /*1df0*/  FADD R12, R27, R12 ;  /* 0x0000000c1b0c7221 */ /* 0x004fc80000000000 */
[----:B------:R-:W-:-:S04]  /*1e00*/  FADD R13, R12, R13 ;  /* 0x0000000d0c0d7221 */ /* 0x000fc80000000000 */
[----:B------:R-:W-:-:S04]  /*1e10*/  FADD R14, R13, R14 ;  /* 0x0000000e0d0e7221 */ /* 0x000fc80000000000 */
[----:B------:R-:W-:Y:S02]  /*1e20*/  FADD R27, R14, R15 ;  /* 0x0000000f0e1b7221 */ /* 0x000fe40000000000 */
[----:B------:R-:W2:Y:S02]  /*1e30*/  LDS.128 R12, [UR4+0x50] ;  /* 0x00005004ff0c7984 */ /* 0x000ea40008000c00 */
[----:B0-----:R-:W-:-:S04]  /*1e40*/  FADD R8, R27, R8 ;  /* 0x000000081b087221 */ /* 0x001fc80000000000 */
        /* <DEDUP_REMOVED lines=12> */
[----:B------:R-:W-:-:S04]  /*1f10*/  FADD R15, R14, R15 ;  /* 0x0000000f0e0f7221 */ /* 0x000fc80000000000 */
[----:B0-----:R-:W-:-:S04]  /*1f20*/  FADD R8, R15, R8 ;  /* 0x000000080f087221 */ /* 0x001fc80000000000 */
[----:B------:R-:W-:Y:S02]  /*1f30*/  FADD R9, R8, R9 ;  /* 0x0000000908097221 */ /* 0x000fe40000000000 */
[----:B------:R-:W0:Y:S02]  /*1f40*/  MUFU.RCP R8, R25 ;  /* 0x0000001900087308 */ /* 0x000e240000001000 */
[----:B------:R-:W-:-:S04]  /*1f50*/  FADD R10, R9, R10 ;  /* 0x0000000a090a7221 */ /* 0x000fc80000000000 */
[----:B------:R-:W-:-:S04]  /*1f60*/  FADD R11, R10, R11 ;  /* 0x0000000b0a0b7221 */ /* 0x000fc80000000000 */
[----:B-1----:R-:W-:-:S04]  /*1f70*/  FADD R4, R11, R4 ;  /* 0x000000040b047221 */ /* 0x002fc80000000000 */
[----:B------:R-:W-:-:S04]  /*1f80*/  FADD R5, R4, R5 ;  /* 0x0000000504057221 */ /* 0x000fc80000000000 */
[----:B------:R-:W-:Y:S01]  /*1f90*/  FADD R4, R5, R6 ;  /* 0x0000000605047221 */ /* 0x000fe20000000000 */
[----:B0-----:R-:W-:-:S03]  /*1fa0*/  FFMA R5, -R25, R8, 1 ;  /* 0x3f80000019057423 */ /* 0x001fc60000000108 */
[----:B------:R-:W-:Y:S01]  /*1fb0*/  FADD R4, R4, R7 ;  /* 0x0000000704047221 */ /* 0x000fe20000000000 */
[----:B------:R-:W-:-:S03]  /*1fc0*/  FFMA R5, R8, R5, R8 ;  /* 0x0000000508057223 */ /* 0x000fc60000000008 */
[----:B------:R-:W0:Y:S01]  /*1fd0*/  FCHK P0, R4, R25 ;  /* 0x0000001904007302 */ /* 0x000e220000000000 */
[----:B------:R-:W-:-:S04]  /*1fe0*/  FFMA R6, R4, R5, RZ ;  /* 0x0000000504067223 */ /* 0x000fc800000000ff */
[----:B------:R-:W-:-:S04]  /*1ff0*/  FFMA R7, -R25, R6, R4 ;  /* 0x0000000619077223 */ /* 0x000fc80000000104 */
[----:B------:R-:W-:Y:S01]  /*2000*/  FFMA R7, R5, R7, R6 ;  /* 0x0000000705077223 */ /* 0x000fe20000000006 */
[----:B0-----:R-:W-:Y:S06]  /*2010*/  @!P0 BRA `(.L_x_95) ;  /* 0x00000000000c8947 */ /* 0x001fec0003800000 */
[----:B------:R-:W-:-:S07]  /*2020*/  MOV R6, 0x2040 ;  /* 0x0000204000067802 */ /* 0x000fce0000000f00 */
[----:B------:R-:W-:Y:S05]  /*2030*/  CALL.REL.NOINC `($__internal_2_$__cuda_sm3x_div_rn_noftz_f32_slowpath) ;  /* 0x00000000003c7944 */ /* 0x000fea0003c00000 */
[----:B------:R-:W-:-:S07]  /*2040*/  MOV R7, R4 ;  /* 0x0000000400077202 */ /* 0x000fce0000000f00 */
.L_x_95:
[----:B------:R-:W0:Y:S01]  /*2050*/  LDC.64 R4, c[0x0][0x3b0] ;  /* 0x0000ec00ff047b82 */ /* 0x000e220000000a00 */
[----:B------:R-:W-:-:S05]  /*2060*/  IADD3 R6, PT, PT, R2, R21, RZ ;  /* 0x0000001502067210 */ /* 0x000fca0007ffe0ff */
[----:B------:R-:W-:-:S04]  /*2070*/  IMAD R9, R3, R6, UR14 ;  /* 0x0000000e03097e24 */ /* 0x000fc8000f8e0206 */
[----:B------:R-:W-:-:S04]  /*2080*/  IMAD R9, R16, R9, UR13 ;  /* 0x0000000d10097e24 */ /* 0x000fc8000f8e0209 */
[----:B0-----:R-:W-:-:S05]  /*2090*/  IMAD.WIDE R4, R9, 0x4, R4 ;  /* 0x0000000409047825 */ /* 0x001fca00078e0204 */
[----:B------:R3:W-:Y:S02]  /*20a0*/  STG.E desc[UR10][R4.64], R7 ;  /* 0x0000000704007986 */ /* 0x0007e4000c10190a */
.L_x_94:
[----:B------:R-:W-:Y:S05]  /*20b0*/  BSYNC.RECONVERGENT B0 ;  /* 0x0000000000007941 */ /* 0x000fea0003800200 */
.L_x_93:
[----:B-1-3--:R-:W-:Y:S01]  /*20c0*/  IMAD.SHL.U32 R4, R17, 0x2, RZ ;  /* 0x0000000211047824 */ /* 0x00afe200078e00ff */
[----:B------:R-:W-:-:S04]  /*20d0*/  IADD3 R21, PT, PT, R21, 0x1, RZ ;  /* 0x0000000115157810 */ /* 0x000fc80007ffe0ff */
[----:B------:R-:W-:-:S05]  /*20e0*/  IADD3 R4, PT, PT, R4, 0x1, RZ ;  /* 0x0000000104047810 */ /* 0x000fca0007ffe0ff */
[----:B------:R-:W-:-:S05]  /*20f0*/  IMAD R4, R4, R4, RZ ;  /* 0x0000000404047224 */ /* 0x000fca00078e02ff */
[----:B------:R-:W-:-:S13]  /*2100*/  ISETP.NE.AND P0, PT, R21, R4, PT ;  /* 0x000000041500720c */ /* 0x000fda0003f05270 */
[----:B------:R-:W-:Y:S05]  /*2110*/  @P0 BRA `(.L_x_96) ;  /* 0xffffffec001c0947 */ /* 0x000fea000383ffff */
[----:B------:R-:W-:Y:S05]  /*2120*/  EXIT ;  /* 0x000000000000794d */ /* 0x000fea0003800000 */
        .weak           $__internal_2_$__cuda_sm3x_div_rn_noftz_f32_slowpath
        .type           $__internal_2_$__cuda_sm3x_div_rn_noftz_f32_slowpath,@function
        .size           $__internal_2_$__cuda_sm3x_div_rn_noftz_f32_slowpath,(.L_x_112 - $__internal_2_$__cuda_sm3x_div_rn_noftz_f32_slowpath)
$__internal_2_$__cuda_sm3x_div_rn_noftz_f32_slowpath:
[--C-:B------:R-:W-:Y:S01]  /*2130*/  SHF.R.U32.HI R5, RZ, 0x17, R25.reuse ;  /* 0x00000017ff057819 */ /* 0x100fe20000011619 */
[----:B------:R-:W-:Y:S01]  /*2140*/  BSSY.RECONVERGENT B1, `(.L_x_97) ;  /* 0x0000064000017945 */ /* 0x000fe20003800200 */
[----:B------:R-:W-:Y:S01]  /*2150*/  SHF.R.U32.HI R7, RZ, 0x17, R4 ;  /* 0x00000017ff077819 */ /* 0x000fe20000011604 */
[----:B------:R-:W-:Y:S01]  /*2160*/  IMAD.MOV.U32 R10, RZ, RZ, R25 ;  /* 0x000000ffff0a7224 */ /* 0x000fe200078e0019 */
[----:B------:R-:W-:Y:S02]  /*2170*/  LOP3.LUT R5, R5, 0xff, RZ, 0xc0, !PT ;  /* 0x000000ff05057812 */ /* 0x000fe400078ec0ff */
[----:B------:R-:W-:Y:S02]  /*2180*/  LOP3.LUT R8, R7, 0xff, RZ, 0xc0, !PT ;  /* 0x000000ff07087812 */ /* 0x000fe400078ec0ff */
[----:B------:R-:W-:Y:S01]  /*2190*/  MOV R9, R4 ;  /* 0x0000000400097202 */ /* 0x000fe20000000f00 */
[----:B------:R-:W-:Y:S01]  /*21a0*/  VIADD R12, R5, 0xffffffff ;  /* 0xffffffff050c7836 */ /* 0x000fe20000000000 */
[----:B------:R-:W-:-:S04]  /*21b0*/  IADD3 R11, PT, PT, R8, -0x1, RZ ;  /* 0xffffffff080b7810 */ /* 0x000fc80007ffe0ff */
[----:B------:R-:W-:-:S04]  /*21c0*/  ISETP.GT.U32.AND P0, PT, R12, 0xfd, PT ;  /* 0x000000fd0c00780c */ /* 0x000fc80003f04070 */
[----:B------:R-:W-:-:S13]  /*21d0*/  ISETP.GT.U32.OR P0, PT, R11, 0xfd, P0 ;  /* 0x000000fd0b00780c */ /* 0x000fda0000704470 */
[----:B------:R-:W-:Y:S01]  /*21e0*/  @!P0 MOV R7, RZ ;  /* 0x000000ff00078202 */ /* 0x000fe20000000f00 */
        /* <DEDUP_REMOVED lines=24> */
.L_x_98:
[----:B------:R-:W-:Y:S01]  /*2370*/  LEA R11, R5, 0xc0800000, 0x17 ;  /* 0xc0800000050b7811 */ /* 0x000fe200078eb8ff */
[----:B------:R-:W-:Y:S03]  /*2380*/  BSSY.RECONVERGENT B2, `(.L_x_103) ;  /* 0x0000036000027945 */ /* 0x000fe60003800200 */
[----:B------:R-:W-:Y:S01]  /*2390*/  IADD3 R12, PT, PT, -R11, R10, RZ ;  /* 0x0000000a0b0c7210 */ /* 0x000fe20007ffe1ff */
[----:B------:R-:W-:-:S03]  /*23a0*/  VIADD R10, R8, 0xffffff81 ;  /* 0xffffff81080a7836 */ /* 0x000fc60000000000 */
[----:B------:R-:W0:Y:S01]  /*23b0*/  MUFU.RCP R11, R12 ;  /* 0x0000000c000b7308 */ /* 0x000e220000001000 */
[----:B------:R-:W-:Y:S01]  /*23c0*/  FADD.FTZ R13, -R12, -RZ ;  /* 0x800000ff0c0d7221 */ /* 0x000fe20000010100 */
[C---:B------:R-:W-:Y:S01]  /*23d0*/  IMAD R4, R10.reuse, -0x800000, R9 ;  /* 0xff8000000a047824 */ /* 0x040fe200078e0209 */
[----:B------:R-:W-:-:S04]  /*23e0*/  IADD3 R10, PT, PT, R10, 0x7f, -R5 ;  /* 0x0000007f0a0a7810 */ /* 0x000fc80007ffe805 */
[----:B------:R-:W-:Y:S01]  /*23f0*/  IADD3 R10, PT, PT, R10, R7, RZ ;  /* 0x000000070a0a7210 */ /* 0x000fe20007ffe0ff */
        /* <DEDUP_REMOVED lines=21> */
[C---:B------:R-:W-:Y:S02]  /*2550*/  IADD3 R10, PT, PT, R12.reuse, 0x20, RZ ;  /* 0x000000200c0a7810 */ /* 0x040fe40007ffe0ff */
[C---:B------:R-:W-:Y:S02]  /*2560*/  ISETP.NE.AND P2, PT, R12.reuse, RZ, PT ;  /* 0x000000ff0c00720c */ /* 0x040fe40003f45270 */
[----:B------:R-:W-:Y:S01]  /*2570*/  LOP3.LUT R7, R5, 0x7fffff, RZ, 0xc0, !PT ;  /* 0x007fffff05077812 */ /* 0x000fe200078ec0ff */
[CCC-:B------:R-:W-:Y:S01]  /*2580*/  FFMA.RP R5, R9.reuse, R11.reuse, R8.reuse ;  /* 0x0000000b09057223 */ /* 0x1c0fe20000008008 */
[----:B------:R-:W-:Y:S01]  /*2590*/  FFMA.RM R8, R9, R11, R8 ;  /* 0x0000000b09087223 */ /* 0x000fe20000004008 */
[----:B------:R-:W-:Y:S02]  /*25a0*/  ISETP.NE.AND P1, PT, R12, RZ, PT ;  /* 0x000000ff0c00720c */ /* 0x000fe40003f25270 */
[----:B------:R-:W-:-:S02]  /*25b0*/  LOP3.LUT R7, R7, 0x800000, RZ, 0xfc, !PT ;  /* 0x0080000007077812 */ /* 0x000fc400078efcff */
[----:B------:R-:W-:Y:S02]  /*25c0*/  IADD3 R9, PT, PT, -R12, RZ, RZ ;  /* 0x000000ff0c097210 */ /* 0x000fe40007ffe1ff */
[----:B------:R-:W-:Y:S02]  /*25d0*/  SHF.L.U32 R10, R7, R10, RZ ;  /* 0x0000000a070a7219 */ /* 0x000fe400000006ff */
[----:B------:R-:W-:Y:S02]  /*25e0*/  FSETP.NEU.FTZ.AND P0, PT, R5, R8, PT ;  /* 0x000000080500720b */ /* 0x000fe40003f1d000 */
[----:B------:R-:W-:Y:S02]  /*25f0*/  SEL R8, R9, RZ, P2 ;  /* 0x000000ff09087207 */ /* 0x000fe40001000000 */
[----:B------:R-:W-:Y:S02]  /*2600*/  ISETP.NE.AND P1, PT, R10, RZ, P1 ;  /* 0x000000ff0a00720c */ /* 0x000fe40000f25270 */
[----:B------:R-:W-:-:S02]  /*2610*/  SHF.R.U32.HI R8, RZ, R8, R7 ;  /* 0x00000008ff087219 */ /* 0x000fc40000011607 */
[----:B------:R-:W-:Y:S02]  /*2620*/  PLOP3.LUT P0, PT, P0, P1, PT, 0xf8, 0x8f ;  /* 0x00000000008f781c */ /* 0x000fe40000703f70 */
[----:B------:R-:W-:Y:S02]  /*2630*/  SHF.R.U32.HI R10, RZ, 0x1, R8 ;  /* 0x00000001ff0a7819 */ /* 0x000fe40000011608 */
[----:B------:R-:W-:-:S04]  /*2640*/  SEL R5, RZ, 0x1, !P0 ;  /* 0x00000001ff057807 */ /* 0x000fc80004000000 */
[----:B------:R-:W-:-:S04]  /*2650*/  LOP3.LUT R5, R5, 0x1, R10, 0xf8, !PT ;  /* 0x0000000105057812 */ /* 0x000fc800078ef80a */
[----:B------:R-:W-:-:S05]  /*2660*/  LOP3.LUT R5, R5, R8, RZ, 0xc0, !PT ;  /* 0x0000000805057212 */ /* 0x000fca00078ec0ff */
[----:B------:R-:W-:-:S05]  /*2670*/  IMAD.IADD R5, R10, 0x1, R5 ;  /* 0x000000010a057824 */ /* 0x000fca00078e0205 */
[----:B------:R-:W-:Y:S01]  /*2680*/  LOP3.LUT R4, R5, R4, RZ, 0xfc, !PT ;  /* 0x0000000405047212 */ /* 0x000fe200078efcff */
[----:B------:R-:W-:Y:S06]  /*2690*/  BRA `(.L_x_106) ;  /* 0x0000000000107947 */ /* 0x000fec0003800000 */
.L_x_105:
[----:B------:R-:W-:-:S04]  /*26a0*/  LOP3.LUT R4, R4, 0x80000000, RZ, 0xc0, !PT ;  /* 0x8000000004047812 */ /* 0x000fc800078ec0ff */
[----:B------:R-:W-:Y:S01]  /*26b0*/  LOP3.LUT R4, R4, 0x7f800000, RZ, 0xfc, !PT ;  /* 0x7f80000004047812 */ /* 0x000fe200078efcff */
[----:B------:R-:W-:Y:S06]  /*26c0*/  BRA `(.L_x_106) ;  /* 0x0000000000047947 */ /* 0x000fec0003800000 */
.L_x_104:
[----:B------:R-:W-:-:S07]  /*26d0*/  LEA R4, R10, R4, 0x17 ;  /* 0x000000040a047211 */ /* 0x000fce00078eb8ff */
.L_x_106:
[----:B------:R-:W-:Y:S05]  /*26e0*/  BSYNC.RECONVERGENT B2 ;  /* 0x0000000000027941 */ /* 0x000fea0003800200 */
.L_x_103:
[----:B------:R-:W-:Y:S05]  /*26f0*/  BRA `(.L_x_107) ;  /* 0x0000000000207947 */ /* 0x000fea0003800000 */
.L_x_102:
[----:B------:R-:W-:-:S04]  /*2700*/  LOP3.LUT R4, R10, 0x80000000, R9, 0x48, !PT ;  /* 0x800000000a047812 */ /* 0x000fc800078e4809 */
[----:B------:R-:W-:Y:S01]  /*2710*/  LOP3.LUT R4, R4, 0x7f800000, RZ, 0xfc, !PT ;  /* 0x7f80000004047812 */ /* 0x000fe200078efcff */
[----:B------:R-:W-:Y:S06]  /*2720*/  BRA `(.L_x_107) ;  /* 0x0000000000147947 */ /* 0x000fec0003800000 */
.L_x_101:
[----:B------:R-:W-:Y:S01]  /*2730*/  LOP3.LUT R4, R10, 0x80000000, R9, 0x48, !PT ;  /* 0x800000000a047812 */ /* 0x000fe200078e4809 */
[----:B------:R-:W-:Y:S06]  /*2740*/  BRA `(.L_x_107) ;  /* 0x00000000000c7947 */ /* 0x000fec0003800000 */
.L_x_100:
[----:B------:R-:W0:Y:S01]  /*2750*/  MUFU.RSQ R4, -QNAN ;  /* 0xffc0000000047908 */ /* 0x000e220000001400 */
[----:B------:R-:W-:Y:S05]  /*2760*/  BRA `(.L_x_107) ;  /* 0x0000000000047947 */ /* 0x000fea0003800000 */
.L_x_99:
[----:B------:R-:W-:-:S07]  /*2770*/  FADD.FTZ R4, R4, R25 ;  /* 0x0000001904047221 */ /* 0x000fce0000010000 */
.L_x_107:
[----:B------:R-:W-:Y:S05]  /*2780*/  BSYNC.RECONVERGENT B1 ;  /* 0x0000000000017941 */ /* 0x000fea0003800200 */
.L_x_97:
[----:B------:R-:W-:-:S04]  /*2790*/  HFMA2 R7, -RZ, RZ, 0, 0 ;  /* 0x00000000ff077431 */ /* 0x000fc800000001ff */
[----:B0-----:R-:W-:Y:S05]  /*27a0*/  RET.REL.NODEC R6 `(kernel_Correlation_updateOutput) ;  /* 0xffffffd806147950 */ /* 0x001fea0003c3ffff */
.L_x_108:
        /* <DEDUP_REMOVED lines=13> */
.L_x_112:


//--------------------- .text.kernel_Correlation_rearrange --------------------------
	.section	.text.kernel_Correlation_rearrange,"ax",@progbits
	.align	128
        .global         kernel_Correlation_rearrange
        .type           kernel_Correlation_rearrange,@function
        .size           kernel_Correlation_rearrange,(.L_x_116 - kernel_Correlation_rearrange)
        .other          kernel_Correlation_rearrange,@"STO_CUDA_ENTRY STV_DEFAULT"
kernel_Correlation_rearrange:
.text.kernel_Correlation_rearrange:
[----:B------:R-:W-:Y:S01]  /*0000*/  LDC R1, c[0x0][0x37c] ;  /* 0x0000df00ff017b82 */ /* 0x000fe20000000800 */
[----:B------:R-:W0:Y:S07]  /*0010*/  S2R R0, SR_TID.X ;  /* 0x0000000000007919 */ /* 0x000e2e0000002100 */
[----:B------:R-:W0:Y:S08]  /*0020*/  S2UR UR4, SR_CTAID.X ;  /* 0x00000000000479c3 */ /* 0x000e300000002500 */
[----:B------:R-:W0:Y:S08]  /*0030*/  LDC R7, c[0x0][0x360] ;  /* 0x0000d800ff077b82 */ /* 0x000e300000000800 */
[----:B------:R-:W1:Y:S01]  /*0040*/  LDC.64 R2, c[0x0][0x380] ;  /* 0x0000e000ff027b82 */ /* 0x000e620000000a00 */
[----:B0-----:R-:W-:-:S02]  /*0050*/  IMAD R7, R7, UR4, R0 ;  /* 0x0000000407077c24 */ /* 0x001fc4000f8e0200 */
[----:B-1----:R-:W-:-:S05]  /*0060*/  IMAD R6, R3, R2, RZ ;  /* 0x0000000203067224 */ /* 0x002fca00078e02ff */
[----:B------:R-:W-:-:S13]  /*0070*/  ISETP.GE.AND P0, PT, R7, R6, PT ;  /* 0x000000060700720c */ /* 0x000fda0003f06270 */
[----:B------:R-:W-:Y:S05]  /*0080*/  @P0 EXIT ;  /* 0x000000000000094d */ /* 0x000fea0003800000 */
[----:B------:R-:W0:Y:S01]  /*0090*/  S2R R9, SR_CTAID.Z ;  /* 0x0000000000097919 */ /* 0x000e220000002700 */
[----:B------:R-:W0:Y:S01]  /*00a0*/  S2UR UR6, SR_CTAID.Y ;  /* 0x00000000000679c3 */ /* 0x000e220000002600 */
[----:B------:R-:W1:Y:S07]  /*00b0*/  LDCU.64 UR4, c[0x0][0x358] ;  /* 0x00006b00ff0477ac */ /* 0x000e6e0008000a00 */
[----:B------:R-:W0:Y:S08]  /*00c0*/  LDC R0, c[0x0][0x388] ;  /* 0x0000e200ff007b82 */ /* 0x000e300000000800 */
[----:B------:R-:W2:Y:S01]  /*00d0*/  LDC.64 R4, c[0x0][0x390] ;  /* 0x0000e400ff047b82 */ /* 0x000ea20000000a00 */
[----:B0-----:R-:W-:-:S04]  /*00e0*/  IMAD R8, R9, R0, UR6 ;  /* 0x0000000609087e24 */ /* 0x001fc8000f8e0200 */
[----:B------:R-:W-:-:S04]  /*00f0*/  IMAD R11, R6, R8, R7 ;  /* 0x00000008060b7224 */ /* 0x000fc800078e0207 */
[----:B--2---:R-:W-:-:S05]  /*0100*/  IMAD.WIDE R4, R11, 0x4, R4 ;  /* 0x000000040b047825 */ /* 0x004fca00078e0204 */
[----:B-1----:R0:W2:Y:S01]  /*0110*/  LDG.E R6, desc[UR4][R4.64] ;  /* 0x0000000404067981 */ /* 0x0020a2000c1e1900 */
[----:B------:R-:W-:-:S04]  /*0120*/  IABS R13, R2 ;  /* 0x00000002000d7213 */ /* 0x000fc80000000000 */
[----:B------:R-:W1:Y:S01]  /*0130*/  I2F.RP R8, R13 ;  /* 0x0000000d00087306 */ /* 0x000e620000209400 */
[----:B0-----:R-:W-:-:S07]  /*0140*/  IABS R4, R7 ;  /* 0x0000000700047213 */ /* 0x001fce0000000000 */
[----:B-1----:R-:W0:Y:S02]  /*0150*/  MUFU.RCP R8, R8 ;  /* 0x0000000800087308 */ /* 0x002e240000001000 */
[----:B0-----:R-:W-:-:S06]  /*0160*/  IADD3 R10, PT, PT, R8, 0xffffffe, RZ ;  /* 0x0ffffffe080a7810 */ /* 0x001fcc0007ffe0ff */
[----:B------:R0:W1:Y:S02]  /*0170*/  F2I.FTZ.U32.TRUNC.NTZ R11, R10 ;  /* 0x0000000a000b7305 */ /* 0x000064000021f000 */
[----:B0-----:R-:W-:Y:S01]  /*0180*/  IMAD.MOV.U32 R10, RZ, RZ, RZ ;  /* 0x000000ffff0a7224 */ /* 0x001fe200078e00ff */
[----:B-1----:R-:W-:-:S05]  /*0190*/  IADD3 R12, PT, PT, RZ, -R11, RZ ;  /* 0x8000000bff0c7210 */ /* 0x002fca0007ffe0ff */
[----:B------:R-:W-:-:S04]  /*01a0*/  IMAD R15, R12, R13, RZ ;  /* 0x0000000d0c0f7224 */ /* 0x000fc800078e02ff */
[----:B------:R-:W-:Y:S02]  /*01b0*/  IMAD.HI.U32 R11, R11, R15, R10 ;  /* 0x0000000f0b0b7227 */ /* 0x000fe400078e000a */
[----:B------:R-:W0:Y:S04]  /*01c0*/  LDC R10, c[0x0][0x38c] ;  /* 0x0000e300ff0a7b82 */ /* 0x000e280000000800 */
[----:B------:R-:W-:-:S05]  /*01d0*/  IMAD.HI.U32 R11, R11, R4, RZ ;  /* 0x000000040b0b7227 */ /* 0x000fca00078e00ff */
[----:B------:R-:W-:-:S05]  /*01e0*/  IADD3 R5, PT, PT, -R11, RZ, RZ ;  /* 0x000000ff0b057210 */ /* 0x000fca0007ffe1ff */
[C---:B------:R-:W-:Y:S01]  /*01f0*/  IMAD R4, R13.reuse, R5, R4 ;  /* 0x000000050d047224 */ /* 0x040fe200078e0204 */
[----:B------:R-:W-:Y:S04]  /*0200*/  BAR.SYNC.DEFER_BLOCKING 0x0 ;  /* 0x0000000000007b1d */ /* 0x000fe80000010000 */
[----:B------:R-:W-:Y:S02]  /*0210*/  ISETP.GT.U32.AND P2, PT, R13, R4, PT ;  /* 0x000000040d00720c */ /* 0x000fe40003f44070 */
[----:B0-----:R-:W-:-:S05]  /*0220*/  LEA R8, R10, R3, 0x1 ;  /* 0x000000030a087211 */ /* 0x001fca00078e08ff */
[----:B------:R-:W-:-:S06]  /*0230*/  IMAD R8, R8, R9, R10 ;  /* 0x0000000908087224 */ /* 0x000fcc00078e020a */
[----:B------:R-:W-:Y:S01]  /*0240*/  @!P2 IMAD.IADD R4, R4, 0x1, -R13 ;  /* 0x000000010404a824 */ /* 0x000fe200078e0a0d */
[----:B------:R-:W-:Y:S02]  /*0250*/  @!P2 IADD3 R11, PT, PT, R11, 0x1, RZ ;  /* 0x000000010b0ba810 */ /* 0x000fe40007ffe0ff */
[----:B------:R-:W-:Y:S02]  /*0260*/  ISETP.NE.AND P2, PT, R2, RZ, PT ;  /* 0x000000ff0200720c */ /* 0x000fe40003f45270 */
[----:B------:R-:W-:Y:S02]  /*0270*/  ISETP.GE.U32.AND P0, PT, R4, R13, PT ;  /* 0x0000000d0400720c */ /* 0x000fe40003f06070 */
[----:B------:R-:W-:-:S04]  /*0280*/  LOP3.LUT R4, R7, R2, RZ, 0x3c, !PT ;  /* 0x0000000207047212 */ /* 0x000fc800078e3cff */
[----:B------:R-:W-:Y:S02]  /*0290*/  ISETP.GE.AND P1, PT, R4, RZ, PT ;  /* 0x000000ff0400720c */ /* 0x000fe40003f26270 */
[----:B------:R-:W0:Y:S05]  /*02a0*/  LDC.64 R4, c[0x0][0x398] ;  /* 0x0000e600ff047b82 */ /* 0x000e2a0000000a00 */
[----:B------:R-:W-:-:S06]  /*02b0*/  @P0 IADD3 R11, PT, PT, R11, 0x1, RZ ;  /* 0x000000010b0b0810 */ /* 0x000fcc0007ffe0ff */
[----:B------:R-:W-:Y:S01]  /*02c0*/  @!P1 IMAD.MOV R11, RZ, RZ, -R11 ;  /* 0x000000ffff0b9224 */ /* 0x000fe200078e0a0b */
[----:B------:R-:W-:-:S04]  /*02d0*/  @!P2 LOP3.LUT R11, RZ, R2, RZ, 0x33, !PT ;  /* 0x00000002ff0ba212 */ /* 0x000fc800078e33ff */
[C---:B------:R-:W-:Y:S01]  /*02e0*/  IADD3 R3, PT, PT, -R11.reuse, RZ, RZ ;  /* 0x000000ff0b037210 */ /* 0x040fe20007ffe1ff */
[----:B------:R-:W-:-:S04]  /*02f0*/  IMAD.IADD R8, R11, 0x1, R8 ;  /* 0x000000010b087824 */ /* 0x000fc800078e0208 */
[----:B------:R-:W-:Y:S01]  /*0300*/  IMAD R7, R2, R3, R7 ;  /* 0x0000000302077224 */ /* 0x000fe200078e0207 */
[----:B------:R-:W-:-:S04]  /*0310*/  LEA R3, R10, R2, 0x1 ;  /* 0x000000020a037211 */ /* 0x000fc800078e08ff */
[----:B------:R-:W-:-:S05]  /*0320*/  IADD3 R7, PT, PT, R7, R10, RZ ;  /* 0x0000000a07077210 */ /* 0x000fca0007ffe0ff */
[----:B------:R-:W-:-:S04]  /*0330*/  IMAD R3, R8, R3, R7 ;  /* 0x0000000308037224 */ /* 0x000fc800078e0207 */
[----:B------:R-:W-:-:S04]  /*0340*/  IMAD R3, R3, R0, UR6 ;  /* 0x0000000603037e24 */ /* 0x000fc8000f8e0200 */
[----:B0-----:R-:W-:-:S05]  /*0350*/  IMAD.WIDE R4, R3, 0x4, R4 ;  /* 0x0000000403047825 */ /* 0x001fca00078e0204 */
[----:B--2---:R-:W-:Y:S01]  /*0360*/  STG.E desc[UR4][R4.64], R6 ;  /* 0x0000000604007986 */ /* 0x004fe2000c101904 */
[----:B------:R-:W-:Y:S05]  /*0370*/  EXIT ;  /* 0x000000000000794d */ /* 0x000fea0003800000 */
.L_x_109:
        /* <DEDUP_REMOVED lines=16> */
.L_x_116:


//--------------------- .nv.shared.kernel_Correlation_updateGradSecond --------------------------
	.section	.nv.shared.kernel_Correlation_updateGradSecond,"aw",@nobits
	.sectionflags	@""
	.align	16
	.zero		1024


//--------------------- .nv.shared.reserved.0     --------------------------
	.section	.nv.shared.reserved.0,"aw",@nobits
	.weak		__nv_reservedSMEM_offset_0_alias
	.size		__nv_reservedSMEM_offset_0_alias, 0, 64
	.other		__nv_reservedSMEM_offset_0_alias,@"STO_CUDA_RESERVED_SHARED STV_DEFAULT"
__nv_reservedSMEM_offset_0_alias:
	.zero		0
	.zero		64


//--------------------- .nv.shared.kernel_Correlation_updateGradFirst --------------------------
	.section	.nv.shared.kernel_Correlation_updateGradFirst,"aw",@nobits
	.sectionflags	@""
	.align	16
	.zero		1024


//--------------------- .nv.shared.kernel_Correlation_updateOutput --------------------------
	.section	.nv.shared.kernel_Correlation_updateOutput,"aw",@nobits
	.sectionflags	@""
	.align	16
.nv.shared.kernel_Correlation_updateOutput:
	.zero		1152


//--------------------- .nv.shared.kernel_Correlation_rearrange --------------------------
	.section	.nv.shared.kernel_Correlation_rearrange,"aw",@nobits
	.sectionflags	@""
	.align	16
	.zero		1024


//--------------------- .nv.constant0.kernel_Correlation_updateGradSecond --------------------------
	.section	.nv.constant0.kernel_Correlation_updateGradSecond,"a",@progbits
	.sectionflags	@""
	.align	4
.nv.constant0.kernel_Correlation_updateGradSecond:
	.zero		960


//--------------------- .nv.constant0.kernel_Correlation_updateGradFirst --------------------------
	.section	.nv.constant0.kernel_Correlation_updateGradFirst,"a",@progbits
	.sectionflags	@""
	.align	4
.nv.constant0.kernel_Correlation_updateGradFirst:
	.zero		960


//--------------------- .nv.constant0.kernel_Correlation_updateOutput --------------------------
	.section	.nv.constant0.kernel_Correlation_updateOutput,"a",@progbits
	.sectionflags	@""
	.align	4
.nv.constant0.kernel_Correlation_updateOutput:
	.zero		952


//--------------------- .nv.constant0.kernel_Correlation_rearrange --------------------------
	.section	.nv.constant0.kernel_Correlation_rearrange,"a",@progbits
	.sectionflags	@""
	.align	4
.nv.constant0.kernel_Correlation_rearrange:
	.zero		928


//--------------------- SYMBOLS --------------------------

	.type		.nv.reservedSmem.offset0,@object
	.size		.nv.reservedSmem.offset0,0x4
	.type		.nv.reservedSmem.cap,@object
	.size		.nv.reservedSmem.cap,0x4
